//
// Generated by NVIDIA NVVM Compiler
//
// Compiler Build ID: CL-36424714
// Cuda compilation tools, release 13.0, V13.0.88
// Based on NVVM 20.0.0
//

.version 9.0
.target sm_100
.address_size 64

	// .globl	_Z12PDH_baselineP10hist_entryP8atomdescdi
// _ZZ24PDH2D_basline_algorithm3P10hist_entryP8atomdescxdiiE14sharedAtomList has been demoted
.extern .shared .align 16 .b8 sharedHistogram[];

.visible .entry _Z12PDH_baselineP10hist_entryP8atomdescdi(
	.param .u64 .ptr .align 1 _Z12PDH_baselineP10hist_entryP8atomdescdi_param_0,
	.param .u64 .ptr .align 1 _Z12PDH_baselineP10hist_entryP8atomdescdi_param_1,
	.param .f64 _Z12PDH_baselineP10hist_entryP8atomdescdi_param_2,
	.param .u32 _Z12PDH_baselineP10hist_entryP8atomdescdi_param_3
)
{
	.reg .pred 	%p<8>;
	.reg .b32 	%r<39>;
	.reg .b64 	%rd<34>;
	.reg .b64 	%fd<100>;

	ld.param.u64 	%rd4, [_Z12PDH_baselineP10hist_entryP8atomdescdi_param_0];
	ld.param.u64 	%rd5, [_Z12PDH_baselineP10hist_entryP8atomdescdi_param_1];
	ld.param.f64 	%fd1, [_Z12PDH_baselineP10hist_entryP8atomdescdi_param_2];
	ld.param.u32 	%r18, [_Z12PDH_baselineP10hist_entryP8atomdescdi_param_3];
	cvta.to.global.u64 	%rd1, %rd4;
	cvta.to.global.u64 	%rd2, %rd5;
	mov.u32 	%r19, %ctaid.x;
	mov.u32 	%r20, %ntid.x;
	mul.lo.s32 	%r1, %r19, %r20;
	mov.u32 	%r2, %tid.x;
	add.s32 	%r35, %r1, %r2;
	add.s32 	%r38, %r35, 1;
	setp.ge.s32 	%p1, %r38, %r18;
	@%p1 bra 	$L__BB0_10;
	mul.wide.s32 	%rd6, %r35, 24;
	add.s64 	%rd3, %rd2, %rd6;
	not.b32 	%r21, %r1;
	add.s32 	%r22, %r18, %r21;
	sub.s32 	%r5, %r22, %r2;
	sub.s32 	%r23, %r18, %r35;
	add.s32 	%r24, %r23, -2;
	setp.lt.u32 	%p2, %r24, 3;
	@%p2 bra 	$L__BB0_5;
	and.b32  	%r25, %r5, -4;
	neg.s32 	%r34, %r25;
$L__BB0_3:
	.pragma "nounroll";
	mul.wide.s32 	%rd7, %r38, 24;
	add.s64 	%rd8, %rd2, %rd7;
	ld.global.f64 	%fd2, [%rd3];
	ld.global.f64 	%fd3, [%rd8];
	ld.global.f64 	%fd4, [%rd3+8];
	ld.global.f64 	%fd5, [%rd8+8];
	ld.global.f64 	%fd6, [%rd3+16];
	ld.global.f64 	%fd7, [%rd8+16];
	sub.f64 	%fd8, %fd2, %fd3;
	sub.f64 	%fd9, %fd4, %fd5;
	mul.f64 	%fd10, %fd9, %fd9;
	fma.rn.f64 	%fd11, %fd8, %fd8, %fd10;
	sub.f64 	%fd12, %fd6, %fd7;
	fma.rn.f64 	%fd13, %fd12, %fd12, %fd11;
	sqrt.rn.f64 	%fd14, %fd13;
	div.rn.f64 	%fd15, %fd14, %fd1;
	cvt.rzi.s32.f64 	%r26, %fd15;
	mul.wide.s32 	%rd9, %r26, 8;
	add.s64 	%rd10, %rd1, %rd9;
	atom.global.add.u64 	%rd11, [%rd10], 1;
	ld.global.f64 	%fd16, [%rd3];
	ld.global.f64 	%fd17, [%rd8+24];
	ld.global.f64 	%fd18, [%rd3+8];
	ld.global.f64 	%fd19, [%rd8+32];
	ld.global.f64 	%fd20, [%rd3+16];
	ld.global.f64 	%fd21, [%rd8+40];
	sub.f64 	%fd22, %fd16, %fd17;
	sub.f64 	%fd23, %fd18, %fd19;
	mul.f64 	%fd24, %fd23, %fd23;
	fma.rn.f64 	%fd25, %fd22, %fd22, %fd24;
	sub.f64 	%fd26, %fd20, %fd21;
	fma.rn.f64 	%fd27, %fd26, %fd26, %fd25;
	sqrt.rn.f64 	%fd28, %fd27;
	div.rn.f64 	%fd29, %fd28, %fd1;
	cvt.rzi.s32.f64 	%r27, %fd29;
	mul.wide.s32 	%rd12, %r27, 8;
	add.s64 	%rd13, %rd1, %rd12;
	atom.global.add.u64 	%rd14, [%rd13], 1;
	ld.global.f64 	%fd30, [%rd3];
	ld.global.f64 	%fd31, [%rd8+48];
	ld.global.f64 	%fd32, [%rd3+8];
	ld.global.f64 	%fd33, [%rd8+56];
	ld.global.f64 	%fd34, [%rd3+16];
	ld.global.f64 	%fd35, [%rd8+64];
	sub.f64 	%fd36, %fd30, %fd31;
	sub.f64 	%fd37, %fd32, %fd33;
	mul.f64 	%fd38, %fd37, %fd37;
	fma.rn.f64 	%fd39, %fd36, %fd36, %fd38;
	sub.f64 	%fd40, %fd34, %fd35;
	fma.rn.f64 	%fd41, %fd40, %fd40, %fd39;
	sqrt.rn.f64 	%fd42, %fd41;
	div.rn.f64 	%fd43, %fd42, %fd1;
	cvt.rzi.s32.f64 	%r28, %fd43;
	mul.wide.s32 	%rd15, %r28, 8;
	add.s64 	%rd16, %rd1, %rd15;
	atom.global.add.u64 	%rd17, [%rd16], 1;
	ld.global.f64 	%fd44, [%rd3];
	ld.global.f64 	%fd45, [%rd8+72];
	ld.global.f64 	%fd46, [%rd3+8];
	ld.global.f64 	%fd47, [%rd8+80];
	ld.global.f64 	%fd48, [%rd3+16];
	ld.global.f64 	%fd49, [%rd8+88];
	sub.f64 	%fd50, %fd44, %fd45;
	sub.f64 	%fd51, %fd46, %fd47;
	mul.f64 	%fd52, %fd51, %fd51;
	fma.rn.f64 	%fd53, %fd50, %fd50, %fd52;
	sub.f64 	%fd54, %fd48, %fd49;
	fma.rn.f64 	%fd55, %fd54, %fd54, %fd53;
	sqrt.rn.f64 	%fd56, %fd55;
	div.rn.f64 	%fd57, %fd56, %fd1;
	cvt.rzi.s32.f64 	%r29, %fd57;
	mul.wide.s32 	%rd18, %r29, 8;
	add.s64 	%rd19, %rd1, %rd18;
	atom.global.add.u64 	%rd20, [%rd19], 1;
	add.s32 	%r38, %r38, 4;
	add.s32 	%r35, %r35, 4;
	add.s32 	%r34, %r34, 4;
	setp.ne.s32 	%p3, %r34, 0;
	@%p3 bra 	$L__BB0_3;
	add.s32 	%r38, %r35, 1;
$L__BB0_5:
	and.b32  	%r15, %r5, 3;
	setp.eq.s32 	%p4, %r15, 0;
	@%p4 bra 	$L__BB0_10;
	setp.eq.s32 	%p5, %r15, 1;
	@%p5 bra 	$L__BB0_8;
	ld.global.f64 	%fd58, [%rd3];
	mul.wide.s32 	%rd21, %r38, 24;
	add.s64 	%rd22, %rd2, %rd21;
	ld.global.f64 	%fd59, [%rd22];
	ld.global.f64 	%fd60, [%rd3+8];
	ld.global.f64 	%fd61, [%rd22+8];
	ld.global.f64 	%fd62, [%rd3+16];
	ld.global.f64 	%fd63, [%rd22+16];
	sub.f64 	%fd64, %fd58, %fd59;
	sub.f64 	%fd65, %fd60, %fd61;
	mul.f64 	%fd66, %fd65, %fd65;
	fma.rn.f64 	%fd67, %fd64, %fd64, %fd66;
	sub.f64 	%fd68, %fd62, %fd63;
	fma.rn.f64 	%fd69, %fd68, %fd68, %fd67;
	sqrt.rn.f64 	%fd70, %fd69;
	div.rn.f64 	%fd71, %fd70, %fd1;
	cvt.rzi.s32.f64 	%r30, %fd71;
	mul.wide.s32 	%rd23, %r30, 8;
	add.s64 	%rd24, %rd1, %rd23;
	atom.global.add.u64 	%rd25, [%rd24], 1;
	ld.global.f64 	%fd72, [%rd3];
	ld.global.f64 	%fd73, [%rd22+24];
	ld.global.f64 	%fd74, [%rd3+8];
	ld.global.f64 	%fd75, [%rd22+32];
	ld.global.f64 	%fd76, [%rd3+16];
	ld.global.f64 	%fd77, [%rd22+40];
	sub.f64 	%fd78, %fd72, %fd73;
	sub.f64 	%fd79, %fd74, %fd75;
	mul.f64 	%fd80, %fd79, %fd79;
	fma.rn.f64 	%fd81, %fd78, %fd78, %fd80;
	sub.f64 	%fd82, %fd76, %fd77;
	fma.rn.f64 	%fd83, %fd82, %fd82, %fd81;
	sqrt.rn.f64 	%fd84, %fd83;
	div.rn.f64 	%fd85, %fd84, %fd1;
	cvt.rzi.s32.f64 	%r31, %fd85;
	mul.wide.s32 	%rd26, %r31, 8;
	add.s64 	%rd27, %rd1, %rd26;
	atom.global.add.u64 	%rd28, [%rd27], 1;
	add.s32 	%r38, %r38, 2;
$L__BB0_8:
	and.b32  	%r32, %r5, 1;
	setp.eq.b32 	%p6, %r32, 1;
	not.pred 	%p7, %p6;
	@%p7 bra 	$L__BB0_10;
	ld.global.f64 	%fd86, [%rd3];
	mul.wide.s32 	%rd29, %r38, 24;
	add.s64 	%rd30, %rd2, %rd29;
	ld.global.f64 	%fd87, [%rd30];
	ld.global.f64 	%fd88, [%rd3+8];
	ld.global.f64 	%fd89, [%rd30+8];
	ld.global.f64 	%fd90, [%rd3+16];
	ld.global.f64 	%fd91, [%rd30+16];
	sub.f64 	%fd92, %fd86, %fd87;
	sub.f64 	%fd93, %fd88, %fd89;
	mul.f64 	%fd94, %fd93, %fd93;
	fma.rn.f64 	%fd95, %fd92, %fd92, %fd94;
	sub.f64 	%fd96, %fd90, %fd91;
	fma.rn.f64 	%fd97, %fd96, %fd96, %fd95;
	sqrt.rn.f64 	%fd98, %fd97;
	div.rn.f64 	%fd99, %fd98, %fd1;
	cvt.rzi.s32.f64 	%r33, %fd99;
	mul.wide.s32 	%rd31, %r33, 8;
	add.s64 	%rd32, %rd1, %rd31;
	atom.global.add.u64 	%rd33, [%rd32], 1;
$L__BB0_10:
	bar.sync 	0;
	ret;

}
	// .globl	_Z24PDH2D_basline_algorithm3P10hist_entryP8atomdescxdii
.visible .entry _Z24PDH2D_basline_algorithm3P10hist_entryP8atomdescxdii(
	.param .u64 .ptr .align 1 _Z24PDH2D_basline_algorithm3P10hist_entryP8atomdescxdii_param_0,
	.param .u64 .ptr .align 1 _Z24PDH2D_basline_algorithm3P10hist_entryP8atomdescxdii_param_1,
	.param .u64 _Z24PDH2D_basline_algorithm3P10hist_entryP8atomdescxdii_param_2,
	.param .f64 _Z24PDH2D_basline_algorithm3P10hist_entryP8atomdescxdii_param_3,
	.param .u32 _Z24PDH2D_basline_algorithm3P10hist_entryP8atomdescxdii_param_4,
	.param .u32 _Z24PDH2D_basline_algorithm3P10hist_entryP8atomdescxdii_param_5
)
{
	.reg .pred 	%p<47>;
	.reg .b32 	%r<217>;
	.reg .b64 	%rd<67>;
	.reg .b64 	%fd<162>;
	// demoted variable
	.shared .align 8 .b8 _ZZ24PDH2D_basline_algorithm3P10hist_entryP8atomdescxdiiE14sharedAtomList[6144];
	ld.param.u64 	%rd8, [_Z24PDH2D_basline_algorithm3P10hist_entryP8atomdescxdii_param_0];
	ld.param.u64 	%rd9, [_Z24PDH2D_basline_algorithm3P10hist_entryP8atomdescxdii_param_1];
	ld.param.u64 	%rd7, [_Z24PDH2D_basline_algorithm3P10hist_entryP8atomdescxdii_param_2];
	ld.param.f64 	%fd4, [_Z24PDH2D_basline_algorithm3P10hist_entryP8atomdescxdii_param_3];
	ld.param.u32 	%r61, [_Z24PDH2D_basline_algorithm3P10hist_entryP8atomdescxdii_param_4];
	ld.param.u32 	%r62, [_Z24PDH2D_basline_algorithm3P10hist_entryP8atomdescxdii_param_5];
	cvta.to.global.u64 	%rd1, %rd8;
	cvta.to.global.u64 	%rd2, %rd9;
	mov.u32 	%r1, %ctaid.x;
	mov.u32 	%r2, %ntid.x;
	mov.u32 	%r216, %tid.x;
	mul.lo.s32 	%r4, %r1, %r2;
	add.s32 	%r5, %r4, %r216;
	setp.ge.s32 	%p1, %r216, %r62;
	@%p1 bra 	$L__BB1_7;
	add.s32 	%r63, %r216, %r2;
	max.u32 	%r64, %r62, %r63;
	setp.lt.u32 	%p2, %r63, %r62;
	selp.u32 	%r65, 1, 0, %p2;
	add.s32 	%r66, %r63, %r65;
	sub.s32 	%r67, %r64, %r66;
	div.u32 	%r68, %r67, %r2;
	add.s32 	%r6, %r68, %r65;
	and.b32  	%r69, %r6, 3;
	setp.eq.s32 	%p3, %r69, 3;
	mov.u32 	%r201, %r216;
	@%p3 bra 	$L__BB1_4;
	add.s32 	%r71, %r6, 1;
	and.b32  	%r7, %r71, 3;
	mov.b32 	%r200, 0;
	mov.u32 	%r201, %r216;
$L__BB1_3:
	.pragma "nounroll";
	shl.b32 	%r72, %r201, 3;
	mov.u32 	%r73, sharedHistogram;
	add.s32 	%r74, %r73, %r72;
	mov.b64 	%rd10, 0;
	st.shared.u64 	[%r74], %rd10;
	add.s32 	%r201, %r201, %r2;
	add.s32 	%r200, %r200, 1;
	setp.ne.s32 	%p4, %r200, %r7;
	@%p4 bra 	$L__BB1_3;
$L__BB1_4:
	setp.lt.u32 	%p5, %r6, 3;
	@%p5 bra 	$L__BB1_7;
	mov.u32 	%r76, sharedHistogram;
	shl.b32 	%r78, %r2, 3;
	shl.b32 	%r82, %r2, 2;
$L__BB1_6:
	shl.b32 	%r75, %r201, 3;
	add.s32 	%r77, %r76, %r75;
	mov.b64 	%rd11, 0;
	st.shared.u64 	[%r77], %rd11;
	add.s32 	%r79, %r77, %r78;
	st.shared.u64 	[%r79], %rd11;
	add.s32 	%r80, %r79, %r78;
	st.shared.u64 	[%r80], %rd11;
	add.s32 	%r81, %r80, %r78;
	st.shared.u64 	[%r81], %rd11;
	add.s32 	%r201, %r82, %r201;
	setp.lt.s32 	%p6, %r201, %r62;
	@%p6 bra 	$L__BB1_6;
$L__BB1_7:
	cvt.s64.s32 	%rd12, %r5;
	mul.wide.s32 	%rd13, %r5, 24;
	add.s64 	%rd14, %rd2, %rd13;
	ld.global.f64 	%fd1, [%rd14];
	ld.global.f64 	%fd2, [%rd14+8];
	ld.global.f64 	%fd3, [%rd14+16];
	bar.sync 	0;
	setp.le.s64 	%p7, %rd7, %rd12;
	add.s32 	%r203, %r1, 1;
	setp.ge.s32 	%p8, %r203, %r61;
	or.pred  	%p9, %p7, %p8;
	@%p9 bra 	$L__BB1_32;
	mov.u32 	%r85, _ZZ24PDH2D_basline_algorithm3P10hist_entryP8atomdescxdiiE14sharedAtomList;
	mad.lo.s32 	%r86, %r216, 24, %r85;
$L__BB1_9:
	mul.lo.s32 	%r17, %r203, %r2;
	add.s32 	%r84, %r17, %r216;
	mul.wide.u32 	%rd15, %r84, 24;
	add.s64 	%rd16, %rd2, %rd15;
	ld.global.f64 	%fd5, [%rd16];
	ld.global.f64 	%fd6, [%rd16+8];
	ld.global.f64 	%fd7, [%rd16+16];
	st.shared.f64 	[%r86], %fd5;
	st.shared.f64 	[%r86+8], %fd6;
	st.shared.f64 	[%r86+16], %fd7;
	bar.sync 	0;
	cvt.u64.u32 	%rd17, %r17;
	setp.le.s64 	%p10, %rd7, %rd17;
	@%p10 bra 	$L__BB1_31;
	setp.lt.u32 	%p11, %r2, 4;
	mov.b32 	%r206, 0;
	@%p11 bra 	$L__BB1_21;
	mov.b32 	%r204, 0;
$L__BB1_12:
	.pragma "nounroll";
	add.s32 	%r19, %r204, %r17;
	cvt.u64.u32 	%rd18, %r19;
	setp.le.s64 	%p12, %rd7, %rd18;
	mov.u32 	%r89, _ZZ24PDH2D_basline_algorithm3P10hist_entryP8atomdescxdiiE14sharedAtomList;
	mad.lo.s32 	%r20, %r204, 24, %r89;
	@%p12 bra 	$L__BB1_14;
	ld.shared.f64 	%fd8, [%r20];
	ld.shared.f64 	%fd9, [%r20+8];
	ld.shared.f64 	%fd10, [%r20+16];
	sub.f64 	%fd11, %fd1, %fd8;
	sub.f64 	%fd12, %fd2, %fd9;
	mul.f64 	%fd13, %fd12, %fd12;
	fma.rn.f64 	%fd14, %fd11, %fd11, %fd13;
	sub.f64 	%fd15, %fd3, %fd10;
	fma.rn.f64 	%fd16, %fd15, %fd15, %fd14;
	sqrt.rn.f64 	%fd17, %fd16;
	div.rn.f64 	%fd18, %fd17, %fd4;
	cvt.rzi.s32.f64 	%r90, %fd18;
	shl.b32 	%r91, %r90, 3;
	mov.u32 	%r92, sharedHistogram;
	add.s32 	%r93, %r92, %r91;
	atom.shared.add.u64 	%rd19, [%r93], 1;
$L__BB1_14:
	add.s32 	%r94, %r19, 1;
	cvt.u64.u32 	%rd20, %r94;
	setp.le.s64 	%p13, %rd7, %rd20;
	@%p13 bra 	$L__BB1_16;
	ld.shared.f64 	%fd19, [%r20+24];
	ld.shared.f64 	%fd20, [%r20+32];
	ld.shared.f64 	%fd21, [%r20+40];
	sub.f64 	%fd22, %fd1, %fd19;
	sub.f64 	%fd23, %fd2, %fd20;
	mul.f64 	%fd24, %fd23, %fd23;
	fma.rn.f64 	%fd25, %fd22, %fd22, %fd24;
	sub.f64 	%fd26, %fd3, %fd21;
	fma.rn.f64 	%fd27, %fd26, %fd26, %fd25;
	sqrt.rn.f64 	%fd28, %fd27;
	div.rn.f64 	%fd29, %fd28, %fd4;
	cvt.rzi.s32.f64 	%r95, %fd29;
	shl.b32 	%r96, %r95, 3;
	mov.u32 	%r97, sharedHistogram;
	add.s32 	%r98, %r97, %r96;
	atom.shared.add.u64 	%rd21, [%r98], 1;
$L__BB1_16:
	add.s32 	%r99, %r19, 2;
	cvt.u64.u32 	%rd22, %r99;
	setp.le.s64 	%p14, %rd7, %rd22;
	@%p14 bra 	$L__BB1_18;
	ld.shared.f64 	%fd30, [%r20+48];
	ld.shared.f64 	%fd31, [%r20+56];
	ld.shared.f64 	%fd32, [%r20+64];
	sub.f64 	%fd33, %fd1, %fd30;
	sub.f64 	%fd34, %fd2, %fd31;
	mul.f64 	%fd35, %fd34, %fd34;
	fma.rn.f64 	%fd36, %fd33, %fd33, %fd35;
	sub.f64 	%fd37, %fd3, %fd32;
	fma.rn.f64 	%fd38, %fd37, %fd37, %fd36;
	sqrt.rn.f64 	%fd39, %fd38;
	div.rn.f64 	%fd40, %fd39, %fd4;
	cvt.rzi.s32.f64 	%r100, %fd40;
	shl.b32 	%r101, %r100, 3;
	mov.u32 	%r102, sharedHistogram;
	add.s32 	%r103, %r102, %r101;
	atom.shared.add.u64 	%rd23, [%r103], 1;
$L__BB1_18:
	add.s32 	%r104, %r19, 3;
	cvt.u64.u32 	%rd24, %r104;
	setp.le.s64 	%p15, %rd7, %rd24;
	@%p15 bra 	$L__BB1_20;
	ld.shared.f64 	%fd41, [%r20+72];
	ld.shared.f64 	%fd42, [%r20+80];
	ld.shared.f64 	%fd43, [%r20+88];
	sub.f64 	%fd44, %fd1, %fd41;
	sub.f64 	%fd45, %fd2, %fd42;
	mul.f64 	%fd46, %fd45, %fd45;
	fma.rn.f64 	%fd47, %fd44, %fd44, %fd46;
	sub.f64 	%fd48, %fd3, %fd43;
	fma.rn.f64 	%fd49, %fd48, %fd48, %fd47;
	sqrt.rn.f64 	%fd50, %fd49;
	div.rn.f64 	%fd51, %fd50, %fd4;
	cvt.rzi.s32.f64 	%r105, %fd51;
	shl.b32 	%r106, %r105, 3;
	mov.u32 	%r107, sharedHistogram;
	add.s32 	%r108, %r107, %r106;
	atom.shared.add.u64 	%rd25, [%r108], 1;
$L__BB1_20:
	add.s32 	%r204, %r204, 4;
	and.b32  	%r206, %r2, 2044;
	setp.ne.s32 	%p16, %r204, %r206;
	@%p16 bra 	$L__BB1_12;
$L__BB1_21:
	and.b32  	%r109, %r2, 3;
	setp.eq.s32 	%p17, %r109, 0;
	@%p17 bra 	$L__BB1_31;
	setp.eq.s32 	%p18, %r109, 1;
	@%p18 bra 	$L__BB1_28;
	add.s32 	%r24, %r206, %r17;
	cvt.u64.u32 	%rd26, %r24;
	setp.le.s64 	%p19, %rd7, %rd26;
	@%p19 bra 	$L__BB1_25;
	mov.u32 	%r110, _ZZ24PDH2D_basline_algorithm3P10hist_entryP8atomdescxdiiE14sharedAtomList;
	mad.lo.s32 	%r111, %r206, 24, %r110;
	ld.shared.f64 	%fd52, [%r111];
	ld.shared.f64 	%fd53, [%r111+8];
	ld.shared.f64 	%fd54, [%r111+16];
	sub.f64 	%fd55, %fd1, %fd52;
	sub.f64 	%fd56, %fd2, %fd53;
	mul.f64 	%fd57, %fd56, %fd56;
	fma.rn.f64 	%fd58, %fd55, %fd55, %fd57;
	sub.f64 	%fd59, %fd3, %fd54;
	fma.rn.f64 	%fd60, %fd59, %fd59, %fd58;
	sqrt.rn.f64 	%fd61, %fd60;
	div.rn.f64 	%fd62, %fd61, %fd4;
	cvt.rzi.s32.f64 	%r112, %fd62;
	shl.b32 	%r113, %r112, 3;
	mov.u32 	%r114, sharedHistogram;
	add.s32 	%r115, %r114, %r113;
	atom.shared.add.u64 	%rd27, [%r115], 1;
$L__BB1_25:
	add.s32 	%r116, %r24, 1;
	cvt.u64.u32 	%rd28, %r116;
	setp.le.s64 	%p20, %rd7, %rd28;
	@%p20 bra 	$L__BB1_27;
	mov.u32 	%r117, _ZZ24PDH2D_basline_algorithm3P10hist_entryP8atomdescxdiiE14sharedAtomList;
	mad.lo.s32 	%r118, %r206, 24, %r117;
	ld.shared.f64 	%fd63, [%r118+24];
	ld.shared.f64 	%fd64, [%r118+32];
	ld.shared.f64 	%fd65, [%r118+40];
	sub.f64 	%fd66, %fd1, %fd63;
	sub.f64 	%fd67, %fd2, %fd64;
	mul.f64 	%fd68, %fd67, %fd67;
	fma.rn.f64 	%fd69, %fd66, %fd66, %fd68;
	sub.f64 	%fd70, %fd3, %fd65;
	fma.rn.f64 	%fd71, %fd70, %fd70, %fd69;
	sqrt.rn.f64 	%fd72, %fd71;
	div.rn.f64 	%fd73, %fd72, %fd4;
	cvt.rzi.s32.f64 	%r119, %fd73;
	shl.b32 	%r120, %r119, 3;
	mov.u32 	%r121, sharedHistogram;
	add.s32 	%r122, %r121, %r120;
	atom.shared.add.u64 	%rd29, [%r122], 1;
$L__BB1_27:
	add.s32 	%r206, %r206, 2;
$L__BB1_28:
	and.b32  	%r123, %r2, 1;
	setp.eq.b32 	%p21, %r123, 1;
	not.pred 	%p22, %p21;
	@%p22 bra 	$L__BB1_31;
	add.s32 	%r124, %r206, %r17;
	cvt.u64.u32 	%rd30, %r124;
	setp.le.s64 	%p23, %rd7, %rd30;
	@%p23 bra 	$L__BB1_31;
	mov.u32 	%r125, _ZZ24PDH2D_basline_algorithm3P10hist_entryP8atomdescxdiiE14sharedAtomList;
	mad.lo.s32 	%r126, %r206, 24, %r125;
	ld.shared.f64 	%fd74, [%r126];
	ld.shared.f64 	%fd75, [%r126+8];
	ld.shared.f64 	%fd76, [%r126+16];
	sub.f64 	%fd77, %fd1, %fd74;
	sub.f64 	%fd78, %fd2, %fd75;
	mul.f64 	%fd79, %fd78, %fd78;
	fma.rn.f64 	%fd80, %fd77, %fd77, %fd79;
	sub.f64 	%fd81, %fd3, %fd76;
	fma.rn.f64 	%fd82, %fd81, %fd81, %fd80;
	sqrt.rn.f64 	%fd83, %fd82;
	div.rn.f64 	%fd84, %fd83, %fd4;
	cvt.rzi.s32.f64 	%r127, %fd84;
	shl.b32 	%r128, %r127, 3;
	mov.u32 	%r129, sharedHistogram;
	add.s32 	%r130, %r129, %r128;
	atom.shared.add.u64 	%rd31, [%r130], 1;
$L__BB1_31:
	bar.sync 	0;
	add.s32 	%r203, %r203, 1;
	setp.ne.s32 	%p24, %r203, %r61;
	@%p24 bra 	$L__BB1_9;
$L__BB1_32:
	add.s32 	%r208, %r4, %r216;
	cvt.s64.s32 	%rd32, %r208;
	setp.le.s64 	%p25, %rd7, %rd32;
	mov.u32 	%r133, _ZZ24PDH2D_basline_algorithm3P10hist_entryP8atomdescxdiiE14sharedAtomList;
	mad.lo.s32 	%r134, %r216, 24, %r133;
	st.shared.f64 	[%r134], %fd1;
	st.shared.f64 	[%r134+8], %fd2;
	st.shared.f64 	[%r134+16], %fd3;
	bar.sync 	0;
	add.s32 	%r212, %r216, 1;
	setp.ge.u32 	%p26, %r212, %r2;
	or.pred  	%p27, %p25, %p26;
	@%p27 bra 	$L__BB1_55;
	not.b32 	%r135, %r216;
	add.s32 	%r29, %r2, %r135;
	sub.s32 	%r136, %r2, %r216;
	add.s32 	%r137, %r136, -2;
	and.b32  	%r30, %r29, 3;
	setp.lt.u32 	%p28, %r137, 3;
	@%p28 bra 	$L__BB1_45;
	add.s32 	%r210, %r216, 2;
	and.b32  	%r138, %r29, -4;
	neg.s32 	%r209, %r138;
	add.s32 	%r207, %r134, 56;
$L__BB1_35:
	.pragma "nounroll";
	add.s32 	%r141, %r208, 1;
	cvt.u64.u32 	%rd33, %r141;
	setp.le.s64 	%p29, %rd7, %rd33;
	@%p29 bra 	$L__BB1_37;
	ld.shared.f64 	%fd85, [%r207+-32];
	ld.shared.f64 	%fd86, [%r207+-24];
	ld.shared.f64 	%fd87, [%r207+-16];
	sub.f64 	%fd88, %fd1, %fd85;
	sub.f64 	%fd89, %fd2, %fd86;
	mul.f64 	%fd90, %fd89, %fd89;
	fma.rn.f64 	%fd91, %fd88, %fd88, %fd90;
	sub.f64 	%fd92, %fd3, %fd87;
	fma.rn.f64 	%fd93, %fd92, %fd92, %fd91;
	sqrt.rn.f64 	%fd94, %fd93;
	div.rn.f64 	%fd95, %fd94, %fd4;
	cvt.rzi.s32.f64 	%r142, %fd95;
	shl.b32 	%r143, %r142, 3;
	mov.u32 	%r144, sharedHistogram;
	add.s32 	%r145, %r144, %r143;
	atom.shared.add.u64 	%rd34, [%r145], 1;
$L__BB1_37:
	add.s32 	%r146, %r208, 2;
	cvt.u64.u32 	%rd35, %r146;
	setp.le.s64 	%p30, %rd7, %rd35;
	@%p30 bra 	$L__BB1_39;
	ld.shared.f64 	%fd96, [%r207+-8];
	ld.shared.f64 	%fd97, [%r207];
	ld.shared.f64 	%fd98, [%r207+8];
	sub.f64 	%fd99, %fd1, %fd96;
	sub.f64 	%fd100, %fd2, %fd97;
	mul.f64 	%fd101, %fd100, %fd100;
	fma.rn.f64 	%fd102, %fd99, %fd99, %fd101;
	sub.f64 	%fd103, %fd3, %fd98;
	fma.rn.f64 	%fd104, %fd103, %fd103, %fd102;
	sqrt.rn.f64 	%fd105, %fd104;
	div.rn.f64 	%fd106, %fd105, %fd4;
	cvt.rzi.s32.f64 	%r147, %fd106;
	shl.b32 	%r148, %r147, 3;
	mov.u32 	%r149, sharedHistogram;
	add.s32 	%r150, %r149, %r148;
	atom.shared.add.u64 	%rd36, [%r150], 1;
$L__BB1_39:
	add.s32 	%r151, %r208, 3;
	cvt.u64.u32 	%rd37, %r151;
	setp.le.s64 	%p31, %rd7, %rd37;
	@%p31 bra 	$L__BB1_41;
	ld.shared.f64 	%fd107, [%r207+16];
	ld.shared.f64 	%fd108, [%r207+24];
	ld.shared.f64 	%fd109, [%r207+32];
	sub.f64 	%fd110, %fd1, %fd107;
	sub.f64 	%fd111, %fd2, %fd108;
	mul.f64 	%fd112, %fd111, %fd111;
	fma.rn.f64 	%fd113, %fd110, %fd110, %fd112;
	sub.f64 	%fd114, %fd3, %fd109;
	fma.rn.f64 	%fd115, %fd114, %fd114, %fd113;
	sqrt.rn.f64 	%fd116, %fd115;
	div.rn.f64 	%fd117, %fd116, %fd4;
	cvt.rzi.s32.f64 	%r152, %fd117;
	shl.b32 	%r153, %r152, 3;
	mov.u32 	%r154, sharedHistogram;
	add.s32 	%r155, %r154, %r153;
	atom.shared.add.u64 	%rd38, [%r155], 1;
$L__BB1_41:
	add.s32 	%r208, %r208, 4;
	cvt.u64.u32 	%rd39, %r208;
	setp.le.s64 	%p32, %rd7, %rd39;
	@%p32 bra 	$L__BB1_43;
	ld.shared.f64 	%fd118, [%r207+40];
	ld.shared.f64 	%fd119, [%r207+48];
	ld.shared.f64 	%fd120, [%r207+56];
	sub.f64 	%fd121, %fd1, %fd118;
	sub.f64 	%fd122, %fd2, %fd119;
	mul.f64 	%fd123, %fd122, %fd122;
	fma.rn.f64 	%fd124, %fd121, %fd121, %fd123;
	sub.f64 	%fd125, %fd3, %fd120;
	fma.rn.f64 	%fd126, %fd125, %fd125, %fd124;
	sqrt.rn.f64 	%fd127, %fd126;
	div.rn.f64 	%fd128, %fd127, %fd4;
	cvt.rzi.s32.f64 	%r156, %fd128;
	shl.b32 	%r157, %r156, 3;
	mov.u32 	%r158, sharedHistogram;
	add.s32 	%r159, %r158, %r157;
	atom.shared.add.u64 	%rd40, [%r159], 1;
$L__BB1_43:
	add.s32 	%r210, %r210, 4;
	add.s32 	%r209, %r209, 4;
	add.s32 	%r207, %r207, 96;
	setp.ne.s32 	%p33, %r209, 0;
	@%p33 bra 	$L__BB1_35;
	add.s32 	%r212, %r210, -1;
$L__BB1_45:
	setp.eq.s32 	%p34, %r30, 0;
	@%p34 bra 	$L__BB1_55;
	setp.eq.s32 	%p35, %r30, 1;
	@%p35 bra 	$L__BB1_52;
	add.s32 	%r45, %r212, %r4;
	cvt.u64.u32 	%rd41, %r45;
	setp.le.s64 	%p36, %rd7, %rd41;
	mad.lo.s32 	%r46, %r212, 24, %r133;
	@%p36 bra 	$L__BB1_49;
	ld.shared.f64 	%fd129, [%r46];
	ld.shared.f64 	%fd130, [%r46+8];
	ld.shared.f64 	%fd131, [%r46+16];
	sub.f64 	%fd132, %fd1, %fd129;
	sub.f64 	%fd133, %fd2, %fd130;
	mul.f64 	%fd134, %fd133, %fd133;
	fma.rn.f64 	%fd135, %fd132, %fd132, %fd134;
	sub.f64 	%fd136, %fd3, %fd131;
	fma.rn.f64 	%fd137, %fd136, %fd136, %fd135;
	sqrt.rn.f64 	%fd138, %fd137;
	div.rn.f64 	%fd139, %fd138, %fd4;
	cvt.rzi.s32.f64 	%r161, %fd139;
	shl.b32 	%r162, %r161, 3;
	mov.u32 	%r163, sharedHistogram;
	add.s32 	%r164, %r163, %r162;
	atom.shared.add.u64 	%rd42, [%r164], 1;
$L__BB1_49:
	add.s32 	%r165, %r45, 1;
	cvt.u64.u32 	%rd43, %r165;
	setp.le.s64 	%p37, %rd7, %rd43;
	@%p37 bra 	$L__BB1_51;
	ld.shared.f64 	%fd140, [%r46+24];
	ld.shared.f64 	%fd141, [%r46+32];
	ld.shared.f64 	%fd142, [%r46+40];
	sub.f64 	%fd143, %fd1, %fd140;
	sub.f64 	%fd144, %fd2, %fd141;
	mul.f64 	%fd145, %fd144, %fd144;
	fma.rn.f64 	%fd146, %fd143, %fd143, %fd145;
	sub.f64 	%fd147, %fd3, %fd142;
	fma.rn.f64 	%fd148, %fd147, %fd147, %fd146;
	sqrt.rn.f64 	%fd149, %fd148;
	div.rn.f64 	%fd150, %fd149, %fd4;
	cvt.rzi.s32.f64 	%r166, %fd150;
	shl.b32 	%r167, %r166, 3;
	mov.u32 	%r168, sharedHistogram;
	add.s32 	%r169, %r168, %r167;
	atom.shared.add.u64 	%rd44, [%r169], 1;
$L__BB1_51:
	add.s32 	%r212, %r212, 2;
$L__BB1_52:
	and.b32  	%r170, %r29, 1;
	setp.eq.b32 	%p38, %r170, 1;
	not.pred 	%p39, %p38;
	@%p39 bra 	$L__BB1_55;
	add.s32 	%r171, %r212, %r4;
	cvt.u64.u32 	%rd45, %r171;
	setp.le.s64 	%p40, %rd7, %rd45;
	@%p40 bra 	$L__BB1_55;
	mad.lo.s32 	%r173, %r212, 24, %r133;
	ld.shared.f64 	%fd151, [%r173];
	ld.shared.f64 	%fd152, [%r173+8];
	ld.shared.f64 	%fd153, [%r173+16];
	sub.f64 	%fd154, %fd1, %fd151;
	sub.f64 	%fd155, %fd2, %fd152;
	mul.f64 	%fd156, %fd155, %fd155;
	fma.rn.f64 	%fd157, %fd154, %fd154, %fd156;
	sub.f64 	%fd158, %fd3, %fd153;
	fma.rn.f64 	%fd159, %fd158, %fd158, %fd157;
	sqrt.rn.f64 	%fd160, %fd159;
	div.rn.f64 	%fd161, %fd160, %fd4;
	cvt.rzi.s32.f64 	%r174, %fd161;
	shl.b32 	%r175, %r174, 3;
	mov.u32 	%r176, sharedHistogram;
	add.s32 	%r177, %r176, %r175;
	atom.shared.add.u64 	%rd46, [%r177], 1;
$L__BB1_55:
	setp.ge.s32 	%p41, %r216, %r62;
	bar.sync 	0;
	@%p41 bra 	$L__BB1_62;
	add.s32 	%r178, %r216, %r2;
	max.s32 	%r179, %r62, %r178;
	setp.lt.s32 	%p42, %r178, %r62;
	selp.u32 	%r180, 1, 0, %p42;
	add.s32 	%r181, %r178, %r180;
	sub.s32 	%r182, %r179, %r181;
	div.u32 	%r183, %r182, %r2;
	add.s32 	%r49, %r183, %r180;
	and.b32  	%r184, %r49, 3;
	setp.eq.s32 	%p43, %r184, 3;
	@%p43 bra 	$L__BB1_59;
	add.s32 	%r185, %r49, 1;
	and.b32  	%r186, %r185, 3;
	shl.b32 	%r187, %r216, 3;
	mov.u32 	%r188, sharedHistogram;
	add.s32 	%r214, %r188, %r187;
	shl.b32 	%r51, %r2, 3;
	mul.wide.u32 	%rd47, %r216, 8;
	add.s64 	%rd66, %rd1, %rd47;
	mul.wide.u32 	%rd4, %r2, 8;
	neg.s32 	%r213, %r186;
	mad.lo.s32 	%r216, %r2, %r186, %r216;
$L__BB1_58:
	.pragma "nounroll";
	ld.shared.u64 	%rd48, [%r214];
	atom.global.add.u64 	%rd49, [%rd66], %rd48;
	add.s32 	%r214, %r214, %r51;
	add.s64 	%rd66, %rd66, %rd4;
	add.s32 	%r213, %r213, 1;
	setp.ne.s32 	%p44, %r213, 0;
	@%p44 bra 	$L__BB1_58;
$L__BB1_59:
	setp.lt.u32 	%p45, %r49, 3;
	@%p45 bra 	$L__BB1_62;
	mov.u32 	%r190, sharedHistogram;
	shl.b32 	%r193, %r2, 3;
$L__BB1_61:
	mul.wide.u32 	%rd50, %r216, 8;
	add.s64 	%rd51, %rd1, %rd50;
	shl.b32 	%r189, %r216, 3;
	add.s32 	%r191, %r190, %r189;
	ld.shared.u64 	%rd52, [%r191];
	atom.global.add.u64 	%rd53, [%rd51], %rd52;
	add.s32 	%r192, %r216, %r2;
	mul.wide.u32 	%rd54, %r192, 8;
	add.s64 	%rd55, %rd1, %rd54;
	add.s32 	%r194, %r191, %r193;
	ld.shared.u64 	%rd56, [%r194];
	atom.global.add.u64 	%rd57, [%rd55], %rd56;
	add.s32 	%r195, %r192, %r2;
	mul.wide.u32 	%rd58, %r195, 8;
	add.s64 	%rd59, %rd1, %rd58;
	add.s32 	%r196, %r194, %r193;
	ld.shared.u64 	%rd60, [%r196];
	atom.global.add.u64 	%rd61, [%rd59], %rd60;
	add.s32 	%r197, %r195, %r2;
	mul.wide.u32 	%rd62, %r197, 8;
	add.s64 	%rd63, %rd1, %rd62;
	add.s32 	%r198, %r196, %r193;
	ld.shared.u64 	%rd64, [%r198];
	atom.global.add.u64 	%rd65, [%rd63], %rd64;
	add.s32 	%r216, %r197, %r2;
	setp.lt.s32 	%p46, %r216, %r62;
	@%p46 bra 	$L__BB1_61;
$L__BB1_62:
	ret;

}


// ===== COMPILED SASS (sm_100) =====

	.target	sm_100

	.elftype	@"ET_EXEC"


//--------------------- .note.nv.tkinfo           --------------------------
	.section	.note.nv.tkinfo,"",@"SHT_NOTE"
	.sectionflags	@"SHF_NOTE_NV_TKINFO"
	.tkinfo
        /*0018*/ 	.word	0x00000002
        /*0030*/ 	.string	""
        /*0030*/ 	.string	"ptxas"
        /*0030*/ 	.string	"Cuda compilation tools, release 13.0, V13.0.88"
        /*0030*/ 	.string	"Build cuda_13.0.r13.0/compiler.36424714_0"
        /*0030*/ 	.string	"-arch sm_100 -m 64 "



//--------------------- .note.nv.cuinfo           --------------------------
	.section	.note.nv.cuinfo,"",@"SHT_NOTE"
	.sectionflags	@"SHF_NOTE_NV_CUINFO"
        /*0018*/ 	.short	0x0002
        /*001a*/ 	.short	0x0064
        /*001c*/ 	.short	0x0082
	.zero		2


//--------------------- .nv.info                  --------------------------
	.section	.nv.info,"",@"SHT_CUDA_INFO"
	.align	4


	//----- nvinfo : EIATTR_REGCOUNT
	.align		4
        /*0000*/ 	.byte	0x04, 0x2f
        /*0002*/ 	.short	(.L_1 - .L_0)
	.align		4
.L_0:
        /*0004*/ 	.word	index@(_Z12PDH_baselineP10hist_entryP8atomdescdi)
        /*0008*/ 	.word	0x00000025


	//----- nvinfo : EIATTR_FRAME_SIZE
	.align		4
.L_1:
        /*000c*/ 	.byte	0x04, 0x11
        /*000e*/ 	.short	(.L_3 - .L_2)
	.align		4
.L_2:
        /*0010*/ 	.word	index@($__internal_3_$__cuda_sm20_dsqrt_rn_f64_mediumpath_v1)
        /*0014*/ 	.word	0x00000000


	//----- nvinfo : EIATTR_FRAME_SIZE
	.align		4
.L_3:
        /*0018*/ 	.byte	0x04, 0x11
        /*001a*/ 	.short	(.L_5 - .L_4)
	.align		4
.L_4:
        /*001c*/ 	.word	index@($__internal_2_$__cuda_sm20_div_rn_f64_full)
        /*0020*/ 	.word	0x00000000


	//----- nvinfo : EIATTR_FRAME_SIZE
	.align		4
.L_5:
        /*0024*/ 	.byte	0x04, 0x11
        /*0026*/ 	.short	(.L_7 - .L_6)
	.align		4
.L_6:
        /*0028*/ 	.word	index@(_Z12PDH_baselineP10hist_entryP8atomdescdi)
        /*002c*/ 	.word	0x00000000


	//----- nvinfo : EIATTR_REGCOUNT
	.align		4
.L_7:
        /*0030*/ 	.byte	0x04, 0x2f
        /*0032*/ 	.short	(.L_9 - .L_8)
	.align		4
.L_8:
        /*0034*/ 	.word	index@(_Z24PDH2D_basline_algorithm3P10hist_entryP8atomdescxdii)
        /*0038*/ 	.word	0x00000028


	//----- nvinfo : EIATTR_FRAME_SIZE
	.align		4
.L_9:
        /*003c*/ 	.byte	0x04, 0x11
        /*003e*/ 	.short	(.L_11 - .L_10)
	.align		4
.L_10:
        /*0040*/ 	.word	index@($__internal_1_$__cuda_sm20_dsqrt_rn_f64_mediumpath_v1)
        /*0044*/ 	.word	0x00000000


	//----- nvinfo : EIATTR_FRAME_SIZE
	.align		4
.L_11:
        /*0048*/ 	.byte	0x04, 0x11
        /*004a*/ 	.short	(.L_13 - .L_12)
	.align		4
.L_12:
        /*004c*/ 	.word	index@($__internal_0_$__cuda_sm20_div_rn_f64_full)
        /*0050*/ 	.word	0x00000000


	//----- nvinfo : EIATTR_FRAME_SIZE
	.align		4
.L_13:
        /*0054*/ 	.byte	0x04, 0x11
        /*0056*/ 	.short	(.L_15 - .L_14)
	.align		4
.L_14:
        /*0058*/ 	.word	index@(_Z24PDH2D_basline_algorithm3P10hist_entryP8atomdescxdii)
        /*005c*/ 	.word	0x00000000


	//----- nvinfo : EIATTR_MIN_STACK_SIZE
	.align		4
.L_15:
        /*0060*/ 	.byte	0x04, 0x12
        /*0062*/ 	.short	(.L_17 - .L_16)
	.align		4
.L_16:
        /*0064*/ 	.word	index@(_Z24PDH2D_basline_algorithm3P10hist_entryP8atomdescxdii)
        /*0068*/ 	.word	0x00000000


	//----- nvinfo : EIATTR_MIN_STACK_SIZE
	.align		4
.L_17:
        /*006c*/ 	.byte	0x04, 0x12
        /*006e*/ 	.short	(.L_19 - .L_18)
	.align		4
.L_18:
        /*0070*/ 	.word	index@(_Z12PDH_baselineP10hist_entryP8atomdescdi)
        /*0074*/ 	.word	0x00000000
.L_19:


//--------------------- .nv.compat                --------------------------
	.section	.nv.compat,"",@"SHT_CUDA_COMPAT_INFO"
	.align	4
        /*0000*/ 	.byte	0x02, 0x09, 0x00, 0x00, 0x02, 0x02, 0x01, 0x00, 0x02, 0x05, 0x05, 0x00, 0x03, 0x07, 0x01, 0x01
        /*0010*/ 	.byte	0x02, 0x03, 0x00, 0x00, 0x02, 0x06, 0x01, 0x00, 0x04, 0x0b, 0x08, 0x00, 0x01, 0x00, 0x00, 0x00
        /*0020*/ 	.byte	0x00, 0x00, 0x00, 0x00


//--------------------- .nv.info._Z24PDH2D_basline_algorithm3P10hist_entryP8atomdescxdii --------------------------
	.section	.nv.info._Z24PDH2D_basline_algorithm3P10hist_entryP8atomdescxdii,"",@"SHT_CUDA_INFO"
	.sectionflags	@""
	.align	4


	//----- nvinfo : EIATTR_CUDA_API_VERSION
	.align		4
        /*0000*/ 	.byte	0x04, 0x37
        /*0002*/ 	.short	(.L_21 - .L_20)
.L_20:
        /*0004*/ 	.word	0x00000082


	//----- nvinfo : EIATTR_KPARAM_INFO
	.align		4
.L_21:
        /*0008*/ 	.byte	0x04, 0x17
        /*000a*/ 	.short	(.L_23 - .L_22)
.L_22:
        /*000c*/ 	.word	0x00000000
        /*0010*/ 	.short	0x0005
        /*0012*/ 	.short	0x0024
        /*0014*/ 	.byte	0x00, 0xf0, 0x11, 0x00


	//----- nvinfo : EIATTR_KPARAM_INFO
	.align		4
.L_23:
        /*0018*/ 	.byte	0x04, 0x17
        /*001a*/ 	.short	(.L_25 - .L_24)
.L_24:
        /*001c*/ 	.word	0x00000000
        /*0020*/ 	.short	0x0004
        /*0022*/ 	.short	0x0020
        /*0024*/ 	.byte	0x00, 0xf0, 0x11, 0x00


	//----- nvinfo : EIATTR_KPARAM_INFO
	.align		4
.L_25:
        /*0028*/ 	.byte	0x04, 0x17
        /*002a*/ 	.short	(.L_27 - .L_26)
.L_26:
        /*002c*/ 	.word	0x00000000
        /*0030*/ 	.short	0x0003
        /*0032*/ 	.short	0x0018
        /*0034*/ 	.byte	0x00, 0xf0, 0x21, 0x00


	//----- nvinfo : EIATTR_KPARAM_INFO
	.align		4
.L_27:
        /*0038*/ 	.byte	0x04, 0x17
        /*003a*/ 	.short	(.L_29 - .L_28)
.L_28:
        /*003c*/ 	.word	0x00000000
        /*0040*/ 	.short	0x0002
        /*0042*/ 	.short	0x0010
        /*0044*/ 	.byte	0x00, 0xf0, 0x21, 0x00


	//----- nvinfo : EIATTR_KPARAM_INFO
	.align		4
.L_29:
        /*0048*/ 	.byte	0x04, 0x17
        /*004a*/ 	.short	(.L_31 - .L_30)
.L_30:
        /*004c*/ 	.word	0x00000000
        /*0050*/ 	.short	0x0001
        /*0052*/ 	.short	0x0008
        /*0054*/ 	.byte	0x00, 0xf5, 0x21, 0x00


	//----- nvinfo : EIATTR_KPARAM_INFO
	.align		4
.L_31:
        /*0058*/ 	.byte	0x04, 0x17
        /*005a*/ 	.short	(.L_33 - .L_32)
.L_32:
        /*005c*/ 	.word	0x00000000
        /*0060*/ 	.short	0x0000
        /*0062*/ 	.short	0x0000
        /*0064*/ 	.byte	0x00, 0xf5, 0x21, 0x00


	//----- nvinfo : EIATTR_SPARSE_MMA_MASK
	.align		4
.L_33:
        /*0068*/ 	.byte	0x03, 0x50
        /*006a*/ 	.short	0x0000


	//----- nvinfo : EIATTR_MAXREG_COUNT
	.align		4
        /*006c*/ 	.byte	0x03, 0x1b
        /*006e*/ 	.short	0x00ff


	//----- nvinfo : EIATTR_NUM_BARRIERS
	.align		4
        /*0070*/ 	.byte	0x02, 0x4c
        /*0072*/ 	.byte	0x01
	.zero		1


	//----- nvinfo : EIATTR_MERCURY_ISA_VERSION
	.align		4
        /*0074*/ 	.byte	0x03, 0x5f
        /*0076*/ 	.short	0x0101


	//----- nvinfo : EIATTR_VRC_CTA_INIT_COUNT
	.align		4
        /*0078*/ 	.byte	0x02, 0x4a
	.zero		1
	.zero		1


	//----- nvinfo : EIATTR_EXIT_INSTR_OFFSETS
	.align		4
        /*007c*/ 	.byte	0x04, 0x1c
        /*007e*/ 	.short	(.L_35 - .L_34)


	//   ....[0]....
.L_34:
        /*0080*/ 	.word	0x000048f0


	//   ....[1]....
        /*0084*/ 	.word	0x00004c00


	//   ....[2]....
        /*0088*/ 	.word	0x00004dc0


	//----- nvinfo : EIATTR_CRS_STACK_SIZE
	.align		4
.L_35:
        /*008c*/ 	.byte	0x04, 0x1e
        /*008e*/ 	.short	(.L_37 - .L_36)
.L_36:
        /*0090*/ 	.word	0x00000000


	//----- nvinfo : EIATTR_CBANK_PARAM_SIZE
	.align		4
.L_37:
        /*0094*/ 	.byte	0x03, 0x19
        /*0096*/ 	.short	0x0028


	//----- nvinfo : EIATTR_PARAM_CBANK
	.align		4
        /*0098*/ 	.byte	0x04, 0x0a
        /*009a*/ 	.short	(.L_39 - .L_38)
	.align		4
.L_38:
        /*009c*/ 	.word	index@(.nv.constant0._Z24PDH2D_basline_algorithm3P10hist_entryP8atomdescxdii)
        /*00a0*/ 	.short	0x0380
        /*00a2*/ 	.short	0x0028


	//----- nvinfo : EIATTR_SW_WAR
	.align		4
.L_39:
        /*00a4*/ 	.byte	0x04, 0x36
        /*00a6*/ 	.short	(.L_41 - .L_40)
.L_40:
        /*00a8*/ 	.word	0x00000008
.L_41:


//--------------------- .nv.info._Z12PDH_baselineP10hist_entryP8atomdescdi --------------------------
	.section	.nv.info._Z12PDH_baselineP10hist_entryP8atomdescdi,"",@"SHT_CUDA_INFO"
	.sectionflags	@""
	.align	4


	//----- nvinfo : EIATTR_CUDA_API_VERSION
	.align		4
        /*0000*/ 	.byte	0x04, 0x37
        /*0002*/ 	.short	(.L_43 - .L_42)
.L_42:
        /*0004*/ 	.word	0x00000082


	//----- nvinfo : EIATTR_KPARAM_INFO
	.align		4
.L_43:
        /*0008*/ 	.byte	0x04, 0x17
        /*000a*/ 	.short	(.L_45 - .L_44)
.L_44:
        /*000c*/ 	.word	0x00000000
        /*0010*/ 	.short	0x0003
        /*0012*/ 	.short	0x0018
        /*0014*/ 	.byte	0x00, 0xf0, 0x11, 0x00


	//----- nvinfo : EIATTR_KPARAM_INFO
	.align		4
.L_45:
        /*0018*/ 	.byte	0x04, 0x17
        /*001a*/ 	.short	(.L_47 - .L_46)
.L_46:
        /*001c*/ 	.word	0x00000000
        /*0020*/ 	.short	0x0002
        /*0022*/ 	.short	0x0010
        /*0024*/ 	.byte	0x00, 0xf0, 0x21, 0x00


	//----- nvinfo : EIATTR_KPARAM_INFO
	.align		4
.L_47:
        /*0028*/ 	.byte	0x04, 0x17
        /*002a*/ 	.short	(.L_49 - .L_48)
.L_48:
        /*002c*/ 	.word	0x00000000
        /*0030*/ 	.short	0x0001
        /*0032*/ 	.short	0x0008
        /*0034*/ 	.byte	0x00, 0xf5, 0x21, 0x00


	//----- nvinfo : EIATTR_KPARAM_INFO
	.align		4
.L_49:
        /*0038*/ 	.byte	0x04, 0x17
        /*003a*/ 	.short	(.L_51 - .L_50)
.L_50:
        /*003c*/ 	.word	0x00000000
        /*0040*/ 	.short	0x0000
        /*0042*/ 	.short	0x0000
        /*0044*/ 	.byte	0x00, 0xf5, 0x21, 0x00


	//----- nvinfo : EIATTR_SPARSE_MMA_MASK
	.align		4
.L_51:
        /*0048*/ 	.byte	0x03, 0x50
        /*004a*/ 	.short	0x0000


	//----- nvinfo : EIATTR_MAXREG_COUNT
	.align		4
        /*004c*/ 	.byte	0x03, 0x1b
        /*004e*/ 	.short	0x00ff


	//----- nvinfo : EIATTR_NUM_BARRIERS
	.align		4
        /*0050*/ 	.byte	0x02, 0x4c
        /*0052*/ 	.byte	0x01
	.zero		1


	//----- nvinfo : EIATTR_MERCURY_ISA_VERSION
	.align		4
        /*0054*/ 	.byte	0x03, 0x5f
        /*0056*/ 	.short	0x0101


	//----- nvinfo : EIATTR_VRC_CTA_INIT_COUNT
	.align		4
        /*0058*/ 	.byte	0x02, 0x4a
	.zero		1
	.zero		1


	//----- nvinfo : EIATTR_EXIT_INSTR_OFFSETS
	.align		4
        /*005c*/ 	.byte	0x04, 0x1c
        /*005e*/ 	.short	(.L_53 - .L_52)


	//   ....[0]....
.L_52:
        /*0060*/ 	.word	0x00002500


	//----- nvinfo : EIATTR_CRS_STACK_SIZE
	.align		4
.L_53:
        /*0064*/ 	.byte	0x04, 0x1e
        /*0066*/ 	.short	(.L_55 - .L_54)
.L_54:
        /*0068*/ 	.word	0x00000000


	//----- nvinfo : EIATTR_CBANK_PARAM_SIZE
	.align		4
.L_55:
        /*006c*/ 	.byte	0x03, 0x19
        /*006e*/ 	.short	0x001c


	//----- nvinfo : EIATTR_PARAM_CBANK
	.align		4
        /*0070*/ 	.byte	0x04, 0x0a
        /*0072*/ 	.short	(.L_57 - .L_56)
	.align		4
.L_56:
        /*0074*/ 	.word	index@(.nv.constant0._Z12PDH_baselineP10hist_entryP8atomdescdi)
        /*0078*/ 	.short	0x0380
        /*007a*/ 	.short	0x001c


	//----- nvinfo : EIATTR_SW_WAR
	.align		4
.L_57:
        /*007c*/ 	.byte	0x04, 0x36
        /*007e*/ 	.short	(.L_59 - .L_58)
.L_58:
        /*0080*/ 	.word	0x00000008
.L_59:


//--------------------- .nv.callgraph             --------------------------
	.section	.nv.callgraph,"",@"SHT_CUDA_CALLGRAPH"
	.align	4
	.sectionentsize	8
	.align		4
        /*0000*/ 	.word	0x00000000
	.align		4
        /*0004*/ 	.word	0xffffffff
	.align		4
        /*0008*/ 	.word	0x00000000
	.align		4
        /*000c*/ 	.word	0xfffffffe
	.align		4
        /*0010*/ 	.word	0x00000000
	.align		4
        /*0014*/ 	.word	0xfffffffd
	.align		4
        /*0018*/ 	.word	0x00000000
	.align		4
        /*001c*/ 	.word	0xfffffffc


//--------------------- .text._Z24PDH2D_basline_algorithm3P10hist_entryP8atomdescxdii --------------------------
	.section	.text._Z24PDH2D_basline_algorithm3P10hist_entryP8atomdescxdii,"ax",@progbits
	.align	128
        .global         _Z24PDH2D_basline_algorithm3P10hist_entryP8atomdescxdii
        .type           _Z24PDH2D_basline_algorithm3P10hist_entryP8atomdescxdii,@function
        .size           _Z24PDH2D_basline_algorithm3P10hist_entryP8atomdescxdii,(.L_x_167 - _Z24PDH2D_basline_algorithm3P10hist_entryP8atomdescxdii)
        .other          _Z24PDH2D_basline_algorithm3P10hist_entryP8atomdescxdii,@"STO_CUDA_ENTRY STV_DEFAULT"
_Z24PDH2D_basline_algorithm3P10hist_entryP8atomdescxdii:
.text._Z24PDH2D_basline_algorithm3P10hist_entryP8atomdescxdii:
[----:B------:R-:W-:Y:S01]  /*0000*/  LDC R1, c[0x0][0x37c] ;  /* 0x0000df00ff017b82 */ /* 0x000fe20000000800 */
[----:B------:R-:W0:Y:S01]  /*0010*/  S2R R0, SR_TID.X ;  /* 0x0000000000007919 */ /* 0x000e220000002100 */
[----:B------:R-:W0:Y:S06]  /*0020*/  LDCU UR4, c[0x0][0x3a4] ;  /* 0x00007480ff0477ac */ /* 0x000e2c0008000800 */
[----:B------:R-:W1:Y:S01]  /*0030*/  S2UR UR5, SR_CTAID.X ;  /* 0x00000000000579c3 */ /* 0x000e620000002500 */
[----:B------:R-:W-:Y:S01]  /*0040*/  BSSY.RECONVERGENT B0, `(.L_x_0) ;  /* 0x0000044000007945 */ /* 0x000fe20003800200 */
[----:B------:R-:W2:Y:S06]  /*0050*/  LDCU.64 UR10, c[0x0][0x358] ;  /* 0x00006b00ff0a77ac */ /* 0x000eac0008000a00 */
[----:B------:R-:W1:Y:S01]  /*0060*/  LDC R3, c[0x0][0x360] ;  /* 0x0000d800ff037b82 */ /* 0x000e620000000800 */
[----:B0-----:R-:W-:Y:S01]  /*0070*/  ISETP.GE.AND P0, PT, R0, UR4, PT ;  /* 0x0000000400007c0c */ /* 0x001fe2000bf06270 */
[----:B-1----:R-:W-:-:S04]  /*0080*/  IMAD R5, R3, UR5, RZ ;  /* 0x0000000503057c24 */ /* 0x002fc8000f8e02ff */
[----:B------:R-:W-:-:S08]  /*0090*/  IMAD.IADD R2, R5, 0x1, R0 ;  /* 0x0000000105027824 */ /* 0x000fd000078e0200 */
[----:B--2---:R-:W-:Y:S05]  /*00a0*/  @P0 BRA `(.L_x_1) ;  /* 0x0000000000f40947 */ /* 0x004fea0003800000 */
[----:B------:R-:W0:Y:S01]  /*00b0*/  I2F.U32.RP R10, R3 ;  /* 0x00000003000a7306 */ /* 0x000e220000209000 */
[----:B------:R-:W-:Y:S01]  /*00c0*/  IMAD.IADD R4, R0, 0x1, R3 ;  /* 0x0000000100047824 */ /* 0x000fe200078e0203 */
[----:B------:R-:W-:Y:S01]  /*00d0*/  ISETP.NE.U32.AND P2, PT, R3, RZ, PT ;  /* 0x000000ff0300720c */ /* 0x000fe20003f45070 */
[----:B------:R-:W-:Y:S03]  /*00e0*/  BSSY.RECONVERGENT B1, `(.L_x_2) ;  /* 0x0000029000017945 */ /* 0x000fe60003800200 */
[C---:B------:R-:W-:Y:S02]  /*00f0*/  ISETP.GE.U32.AND P0, PT, R4.reuse, UR4, PT ;  /* 0x0000000404007c0c */ /* 0x040fe4000bf06070 */
[----:B------:R-:W-:Y:S01]  /*0100*/  VIMNMX.U32 R9, PT, PT, R4, UR4, !PT ;  /* 0x0000000404097c48 */ /* 0x000fe2000ffe0000 */
[----:B0-----:R-:W0:Y:S02]  /*0110*/  MUFU.RCP R10, R10 ;  /* 0x0000000a000a7308 */ /* 0x001e240000001000 */
[----:B0-----:R-:W-:-:S06]  /*0120*/  VIADD R6, R10, 0xffffffe ;  /* 0x0ffffffe0a067836 */ /* 0x001fcc0000000000 */
[----:B------:R0:W1:Y:S02]  /*0130*/  F2I.FTZ.U32.TRUNC.NTZ R7, R6 ;  /* 0x0000000600077305 */ /* 0x000064000021f000 */
[----:B0-----:R-:W-:Y:S02]  /*0140*/  IMAD.MOV.U32 R6, RZ, RZ, RZ ;  /* 0x000000ffff067224 */ /* 0x001fe400078e00ff */
[----:B-1----:R-:W-:-:S04]  /*0150*/  IMAD.MOV R8, RZ, RZ, -R7 ;  /* 0x000000ffff087224 */ /* 0x002fc800078e0a07 */
[----:B------:R-:W-:Y:S01]  /*0160*/  IMAD R11, R8, R3, RZ ;  /* 0x00000003080b7224 */ /* 0x000fe200078e02ff */
[----:B------:R-:W-:-:S03]  /*0170*/  SEL R8, RZ, 0x1, P0 ;  /* 0x00000001ff087807 */ /* 0x000fc60000000000 */
[----:B------:R-:W-:Y:S01]  /*0180*/  IMAD.HI.U32 R7, R7, R11, R6 ;  /* 0x0000000b07077227 */ /* 0x000fe200078e0006 */
[----:B------:R-:W-:-:S05]  /*0190*/  IADD3 R4, PT, PT, R9, -R4, -R8 ;  /* 0x8000000409047210 */ /* 0x000fca0007ffe808 */
[----:B------:R-:W-:-:S04]  /*01a0*/  IMAD.HI.U32 R7, R7, R4, RZ ;  /* 0x0000000407077227 */ /* 0x000fc800078e00ff */
[----:B------:R-:W-:-:S04]  /*01b0*/  IMAD.MOV R6, RZ, RZ, -R7 ;  /* 0x000000ffff067224 */ /* 0x000fc800078e0a07 */
[----:B------:R-:W-:-:S05]  /*01c0*/  IMAD R4, R3, R6, R4 ;  /* 0x0000000603047224 */ /* 0x000fca00078e0204 */
[----:B------:R-:W-:-:S13]  /*01d0*/  ISETP.GE.U32.AND P0, PT, R4, R3, PT ;  /* 0x000000030400720c */ /* 0x000fda0003f06070 */
[----:B------:R-:W-:Y:S02]  /*01e0*/  @P0 IMAD.IADD R4, R4, 0x1, -R3 ;  /* 0x0000000104040824 */ /* 0x000fe400078e0a03 */
[----:B------:R-:W-:-:S03]  /*01f0*/  @P0 VIADD R7, R7, 0x1 ;  /* 0x0000000107070836 */ /* 0x000fc60000000000 */
[----:B------:R-:W-:-:S13]  /*0200*/  ISETP.GE.U32.AND P1, PT, R4, R3, PT ;  /* 0x000000030400720c */ /* 0x000fda0003f26070 */
[----:B------:R-:W-:Y:S01]  /*0210*/  @P1 VIADD R7, R7, 0x1 ;  /* 0x0000000107071836 */ /* 0x000fe20000000000 */
[----:B------:R-:W-:-:S05]  /*0220*/  @!P2 LOP3.LUT R7, RZ, R3, RZ, 0x33, !PT ;  /* 0x00000003ff07a212 */ /* 0x000fca00078e33ff */
[----:B------:R-:W-:-:S05]  /*0230*/  IMAD.IADD R6, R8, 0x1, R7 ;  /* 0x0000000108067824 */ /* 0x000fca00078e0207 */
[C---:B------:R-:W-:Y:S02]  /*0240*/  LOP3.LUT R4, R6.reuse, 0x3, RZ, 0xc0, !PT ;  /* 0x0000000306047812 */ /* 0x040fe400078ec0ff */
[----:B------:R-:W-:Y:S02]  /*0250*/  ISETP.GE.U32.AND P1, PT, R6, 0x3, PT ;  /* 0x000000030600780c */ /* 0x000fe40003f26070 */
[----:B------:R-:W-:Y:S01]  /*0260*/  ISETP.NE.AND P0, PT, R4, 0x3, PT ;  /* 0x000000030400780c */ /* 0x000fe20003f05270 */
[----:B------:R-:W-:-:S12]  /*0270*/  IMAD.MOV.U32 R4, RZ, RZ, R0 ;  /* 0x000000ffff047224 */ /* 0x000fd800078e0000 */
[----:B------:R-:W-:Y:S05]  /*0280*/  @!P0 BRA `(.L_x_3) ;  /* 0x0000000000388947 */ /* 0x000fea0003800000 */
[----:B------:R-:W0:Y:S01]  /*0290*/  S2R R9, SR_CgaCtaId ;  /* 0x0000000000097919 */ /* 0x000e220000008800 */
[----:B------:R-:W-:Y:S01]  /*02a0*/  MOV R4, 0x400 ;  /* 0x0000040000047802 */ /* 0x000fe20000000f00 */
[----:B------:R-:W-:Y:S02]  /*02b0*/  VIADD R6, R6, 0x1 ;  /* 0x0000000106067836 */ /* 0x000fe40000000000 */
[----:B------:R-:W-:Y:S01]  /*02c0*/  IMAD.MOV.U32 R7, RZ, RZ, RZ ;  /* 0x000000ffff077224 */ /* 0x000fe200078e00ff */
[----:B------:R-:W-:Y:S02]  /*02d0*/  IADD3 R4, PT, PT, R4, 0x1800, RZ ;  /* 0x0000180004047810 */ /* 0x000fe40007ffe0ff */
[----:B------:R-:W-:Y:S02]  /*02e0*/  LOP3.LUT R8, R6, 0x3, RZ, 0xc0, !PT ;  /* 0x0000000306087812 */ /* 0x000fe400078ec0ff */
[----:B0-----:R-:W-:Y:S01]  /*02f0*/  LEA R9, R9, R4, 0x18 ;  /* 0x0000000409097211 */ /* 0x001fe200078ec0ff */
[----:B------:R-:W-:-:S07]  /*0300*/  IMAD.MOV.U32 R4, RZ, RZ, R0 ;  /* 0x000000ffff047224 */ /* 0x000fce00078e0000 */
.L_x_4:
[----:B------:R-:W-:Y:S02]  /*0310*/  IMAD R6, R4, 0x8, R9 ;  /* 0x0000000804067824 */ /* 0x000fe400078e0209 */
[----:B------:R-:W-:Y:S02]  /*0320*/  VIADD R7, R7, 0x1 ;  /* 0x0000000107077836 */ /* 0x000fe40000000000 */
[----:B------:R-:W-:Y:S01]  /*0330*/  IMAD.IADD R4, R3, 0x1, R4 ;  /* 0x0000000103047824 */ /* 0x000fe200078e0204 */
[----:B------:R0:W-:Y:S02]  /*0340*/  STS.64 [R6], RZ ;  /* 0x000000ff06007388 */ /* 0x0001e40000000a00 */
[----:B------:R-:W-:-:S13]  /*0350*/  ISETP.NE.AND P0, PT, R7, R8, PT ;  /* 0x000000080700720c */ /* 0x000fda0003f05270 */
[----:B0-----:R-:W-:Y:S05]  /*0360*/  @P0 BRA `(.L_x_4) ;  /* 0xfffffffc00e80947 */ /* 0x001fea000383ffff */
.L_x_3:
[----:B------:R-:W-:Y:S05]  /*0370*/  BSYNC.RECONVERGENT B1 ;  /* 0x0000000000017941 */ /* 0x000fea0003800200 */
.L_x_2:
[----:B------:R-:W-:Y:S05]  /*0380*/  @!P1 BRA `(.L_x_1) ;  /* 0x00000000003c9947 */ /* 0x000fea0003800000 */
[----:B------:R-:W0:Y:S01]  /*0390*/  S2R R7, SR_CgaCtaId ;  /* 0x0000000000077919 */ /* 0x000e220000008800 */
[----:B------:R-:W-:-:S05]  /*03a0*/  MOV R6, 0x400 ;  /* 0x0000040000067802 */ /* 0x000fca0000000f00 */
[----:B------:R-:W-:-:S05]  /*03b0*/  VIADD R6, R6, 0x1800 ;  /* 0x0000180006067836 */ /* 0x000fca0000000000 */
[----:B0-----:R-:W-:-:S07]  /*03c0*/  LEA R9, R7, R6, 0x18 ;  /* 0x0000000607097211 */ /* 0x001fce00078ec0ff */
.L_x_5:
[----:B0-----:R-:W-:Y:S02]  /*03d0*/  IMAD R10, R4, 0x8, R9 ;  /* 0x00000008040a7824 */ /* 0x001fe400078e0209 */
[C---:B------:R-:W-:Y:S02]  /*03e0*/  IMAD R4, R3.reuse, 0x4, R4 ;  /* 0x0000000403047824 */ /* 0x040fe400078e0204 */
[C---:B------:R-:W-:Y:S01]  /*03f0*/  IMAD R6, R3.reuse, 0x8, R10 ;  /* 0x0000000803067824 */ /* 0x040fe200078e020a */
[----:B------:R0:W-:Y:S02]  /*0400*/  STS.64 [R10], RZ ;  /* 0x000000ff0a007388 */ /* 0x0001e40000000a00 */
[----:B------:R-:W-:Y:S01]  /*0410*/  ISETP.GE.AND P0, PT, R4, UR4, PT ;  /* 0x0000000404007c0c */ /* 0x000fe2000bf06270 */
[C---:B------:R-:W-:Y:S01]  /*0420*/  IMAD R8, R3.reuse, 0x8, R6 ;  /* 0x0000000803087824 */ /* 0x040fe200078e0206 */
[----:B------:R0:W-:Y:S04]  /*0430*/  STS.64 [R6], RZ ;  /* 0x000000ff06007388 */ /* 0x0001e80000000a00 */
[----:B------:R-:W-:Y:S01]  /*0440*/  LEA R7, R3, R8, 0x3 ;  /* 0x0000000803077211 */ /* 0x000fe200078e18ff */
[----:B------:R0:W-:Y:S04]  /*0450*/  STS.64 [R8], RZ ;  /* 0x000000ff08007388 */ /* 0x0001e80000000a00 */
[----:B------:R0:W-:Y:S02]  /*0460*/  STS.64 [R7], RZ ;  /* 0x000000ff07007388 */ /* 0x0001e40000000a00 */
[----:B------:R-:W-:Y:S05]  /*0470*/  @!P0 BRA `(.L_x_5) ;  /* 0xfffffffc00d48947 */ /* 0x000fea000383ffff */
.L_x_1:
[----:B------:R-:W-:Y:S05]  /*0480*/  BSYNC.RECONVERGENT B0 ;  /* 0x0000000000007941 */ /* 0x000fea0003800200 */
.L_x_0:
[----:B0-----:R-:W0:Y:S01]  /*0490*/  LDC.64 R8, c[0x0][0x388] ;  /* 0x0000e200ff087b82 */ /* 0x001e220000000a00 */
[----:B------:R-:W1:Y:S07]  /*04a0*/  LDCU.64 UR6, c[0x0][0x390] ;  /* 0x00007200ff0677ac */ /* 0x000e6e0008000a00 */
[----:B------:R-:W2:Y:S01]  /*04b0*/  LDC R4, c[0x0][0x3a0] ;  /* 0x0000e800ff047b82 */ /* 0x000ea20000000800 */
[----:B------:R-:W-:-:S07]  /*04c0*/  UIADD3 UR5, UPT, UPT, UR5, 0x1, URZ ;  /* 0x0000000105057890 */ /* 0x000fce000fffe0ff */
[----:B------:R-:W3:Y:S01]  /*04d0*/  LDC R7, c[0x0][0x39c] ;  /* 0x0000e700ff077b82 */ /* 0x000ee20000000800 */
[C---:B-1----:R-:W-:Y:S01]  /*04e0*/  ISETP.GE.U32.AND P1, PT, R2.reuse, UR6, PT ;  /* 0x0000000602007c0c */ /* 0x042fe2000bf26070 */
[----:B0-----:R-:W-:Y:S01]  /*04f0*/  IMAD.WIDE R8, R2, 0x18, R8 ;  /* 0x0000001802087825 */ /* 0x001fe200078e0208 */
[----:B------:R-:W-:Y:S01]  /*0500*/  SHF.R.S32.HI R2, RZ, 0x1f, R2 ;  /* 0x0000001fff027819 */ /* 0x000fe20000011402 */
[----:B------:R-:W0:Y:S03]  /*0510*/  LDCU UR9, c[0x0][0x398] ;  /* 0x00007300ff0977ac */ /* 0x000e260008000800 */
[----:B------:R1:W5:Y:S01]  /*0520*/  LDG.E.64 R18, desc[UR10][R8.64] ;  /* 0x0000000a08127981 */ /* 0x000362000c1e1b00 */
[----:B--2---:R-:W-:-:S03]  /*0530*/  ISETP.LE.AND P0, PT, R4, UR5, PT ;  /* 0x0000000504007c0c */ /* 0x004fc6000bf03270 */
[----:B------:R1:W5:Y:S01]  /*0540*/  LDG.E.64 R16, desc[UR10][R8.64+0x8] ;  /* 0x0000080a08107981 */ /* 0x000362000c1e1b00 */
[----:B------:R-:W-:-:S03]  /*0550*/  ISETP.GE.OR.EX P0, PT, R2, UR7, P0, P1 ;  /* 0x0000000702007c0c */ /* 0x000fc60008706710 */
[----:B------:R1:W5:Y:S01]  /*0560*/  LDG.E.64 R10, desc[UR10][R8.64+0x10] ;  /* 0x0000100a080a7981 */ /* 0x000362000c1e1b00 */
[----:B------:R-:W-:Y:S09]  /*0570*/  BAR.SYNC.DEFER_BLOCKING 0x0 ;  /* 0x0000000000007b1d */ /* 0x000ff20000010000 */
[----:B01-3--:R-:W-:Y:S05]  /*0580*/  @P0 BRA `(.L_x_6) ;  /* 0x0000002000680947 */ /* 0x00bfea0003800000 */
[----:B------:R-:W0:Y:S01]  /*0590*/  S2R R2, SR_CgaCtaId ;  /* 0x0000000000027919 */ /* 0x000e220000008800 */
[----:B------:R-:W-:-:S04]  /*05a0*/  MOV R9, 0x400 ;  /* 0x0000040000097802 */ /* 0x000fc80000000f00 */
[----:B0-----:R-:W-:Y:S01]  /*05b0*/  LEA R9, R2, R9, 0x18 ;  /* 0x0000000902097211 */ /* 0x001fe200078ec0ff */
[----:B------:R-:W-:-:S04]  /*05c0*/  IMAD.U32 R2, RZ, RZ, UR5 ;  /* 0x00000005ff027e24 */ /* 0x000fc8000f8e00ff */
[----:B------:R-:W-:-:S07]  /*05d0*/  IMAD R4, R0, 0x18, R9 ;  /* 0x0000001800047824 */ /* 0x000fce00078e0209 */
.L_x_52:
[----:B------:R-:W0:Y:S01]  /*05e0*/  LDC.64 R12, c[0x0][0x388] ;  /* 0x0000e200ff0c7b82 */ /* 0x000e220000000a00 */
[----:B------:R-:W-:-:S04]  /*05f0*/  IMAD R9, R3, R2, RZ ;  /* 0x0000000203097224 */ /* 0x000fc800078e02ff */
[----:B------:R-:W-:-:S04]  /*0600*/  IMAD.IADD R15, R0, 0x1, R9 ;  /* 0x00000001000f7824 */ /* 0x000fc800078e0209 */
[----:B0-----:R-:W-:-:S05]  /*0610*/  IMAD.WIDE.U32 R12, R15, 0x18, R12 ;  /* 0x000000180f0c7825 */ /* 0x001fca00078e000c */
[----:B------:R-:W2:Y:S04]  /*0620*/  LDG.E.64 R14, desc[UR10][R12.64] ;  /* 0x0000000a0c0e7981 */ /* 0x000ea8000c1e1b00 */
[----:B------:R-:W3:Y:S04]  /*0630*/  LDG.E.64 R20, desc[UR10][R12.64+0x8] ;  /* 0x0000080a0c147981 */ /* 0x000ee8000c1e1b00 */
[----:B------:R-:W4:Y:S01]  /*0640*/  LDG.E.64 R22, desc[UR10][R12.64+0x10] ;  /* 0x0000100a0c167981 */ /* 0x000f22000c1e1b00 */
[----:B------:R-:W-:Y:S05]  /*0650*/  YIELD ;  /* 0x0000000000007946 */ /* 0x000fea0003800000 */
[----:B------:R-:W-:Y:S05]  /*0660*/  WARPSYNC.ALL ;  /* 0x0000000000007948 */ /* 0x000fea0003800000 */
[----:B--2---:R0:W-:Y:S04]  /*0670*/  STS.64 [R4], R14 ;  /* 0x0000000e04007388 */ /* 0x0041e80000000a00 */
[----:B---3--:R0:W-:Y:S04]  /*0680*/  STS.64 [R4+0x8], R20 ;  /* 0x0000081404007388 */ /* 0x0081e80000000a00 */
[----:B----4-:R0:W-:Y:S01]  /*0690*/  STS.64 [R4+0x10], R22 ;  /* 0x0000101604007388 */ /* 0x0101e20000000a00 */
[----:B------:R-:W1:Y:S01]  /*06a0*/  LDCU.64 UR6, c[0x0][0x390] ;  /* 0x00007200ff0677ac */ /* 0x000e620008000a00 */
[----:B------:R-:W-:Y:S01]  /*06b0*/  VIADD R2, R2, 0x1 ;  /* 0x0000000102027836 */ /* 0x000fe20000000000 */
[----:B------:R-:W2:Y:S01]  /*06c0*/  LDCU UR4, c[0x0][0x3a0] ;  /* 0x00007400ff0477ac */ /* 0x000ea20008000800 */
[----:B------:R-:W-:Y:S01]  /*06d0*/  BAR.SYNC.DEFER_BLOCKING 0x0 ;  /* 0x0000000000007b1d */ /* 0x000fe20000010000 */
[----:B-1----:R-:W-:-:S04]  /*06e0*/  ISETP.GE.U32.AND P0, PT, R9, UR6, PT ;  /* 0x0000000609007c0c */ /* 0x002fc8000bf06070 */
[----:B------:R-:W-:Y:S02]  /*06f0*/  ISETP.GE.AND.EX P0, PT, RZ, UR7, PT, P0 ;  /* 0x00000007ff007c0c */ /* 0x000fe4000bf06300 */
[----:B--2---:R-:W-:-:S11]  /*0700*/  ISETP.NE.AND P1, PT, R2, UR4, PT ;  /* 0x0000000402007c0c */ /* 0x004fd6000bf25270 */
[----:B0-----:R-:W-:Y:S05]  /*0710*/  @P0 BRA `(.L_x_7) ;  /* 0x0000001c00f80947 */ /* 0x001fea0003800000 */
[----:B------:R-:W-:Y:S01]  /*0720*/  ISETP.GE.U32.AND P0, PT, R3, 0x4, PT ;  /* 0x000000040300780c */ /* 0x000fe20003f06070 */
[----:B------:R-:W-:-:S12]  /*0730*/  IMAD.MOV.U32 R6, RZ, RZ, RZ ;  /* 0x000000ffff067224 */ /* 0x000fd800078e00ff */
[----:B------:R-:W-:Y:S05]  /*0740*/  @!P0 BRA `(.L_x_8) ;  /* 0x0000001000688947 */ /* 0x000fea0003800000 */
[----:B------:R-:W-:-:S05]  /*0750*/  UMOV UR4, URZ ;  /* 0x000000ff00047c82 */ /* 0x000fca0008000000 */
.L_x_33:
[----:B------:R-:W-:Y:S05]  /*0760*/  YIELD ;  /* 0x0000000000007946 */ /* 0x000fea0003800000 */
[----:B------:R-:W0:Y:S01]  /*0770*/  LDCU.64 UR12, c[0x0][0x390] ;  /* 0x00007200ff0c77ac */ /* 0x000e220008000a00 */
[----:B------:R-:W1:Y:S01]  /*0780*/  S2UR UR7, SR_CgaCtaId ;  /* 0x00000000000779c3 */ /* 0x000e620000008800 */
[----:B------:R-:W-:Y:S01]  /*0790*/  VIADD R6, R9, UR4 ;  /* 0x0000000409067c36 */ /* 0x000fe20008000000 */
[----:B------:R-:W-:-:S04]  /*07a0*/  UMOV UR6, 0x400 ;  /* 0x0000040000067882 */ /* 0x000fc80000000000 */
[----:B0-----:R-:W-:-:S04]  /*07b0*/  ISETP.GE.U32.AND P0, PT, R6, UR12, PT ;  /* 0x0000000c06007c0c */ /* 0x001fc8000bf06070 */
[----:B------:R-:W-:Y:S01]  /*07c0*/  ISETP.GE.AND.EX P0, PT, RZ, UR13, PT, P0 ;  /* 0x0000000dff007c0c */ /* 0x000fe2000bf06300 */
[----:B-1----:R-:W-:-:S04]  /*07d0*/  ULEA UR6, UR7, UR6, 0x18 ;  /* 0x0000000607067291 */ /* 0x002fc8000f8ec0ff */
[----:B------:R-:W-:-:S08]  /*07e0*/  UIMAD UR6, UR4, 0x18, UR6 ;  /* 0x00000018040678a4 */ /* 0x000fd0000f8e0206 */
[----:B------:R-:W-:Y:S05]  /*07f0*/  @P0 BRA `(.L_x_9) ;  /* 0x0000000000fc0947 */ /* 0x000fea0003800000 */
[----:B------:R-:W0:Y:S01]  /*0800*/  LDS.128 R12, [UR6] ;  /* 0x00000006ff0c7984 */ /* 0x000e220008000c00 */
[----:B------:R-:W-:Y:S03]  /*0810*/  BSSY.RECONVERGENT B1, `(.L_x_10) ;  /* 0x000001c000017945 */ /* 0x000fe60003800200 */
[----:B------:R-:W1:Y:S01]  /*0820*/  LDS.64 R20, [UR6+0x10] ;  /* 0x00001006ff147984 */ /* 0x000e620008000a00 */
[----:B0----5:R-:W-:Y:S02]  /*0830*/  DADD R14, R16, -R14 ;  /* 0x00000000100e7229 */ /* 0x021fe4000000080e */
[----:B------:R-:W-:Y:S02]  /*0840*/  DADD R12, R18, -R12 ;  /* 0x00000000120c7229 */ /* 0x000fe4000000080c */
[----:B-1----:R-:W-:-:S04]  /*0850*/  DADD R20, R10, -R20 ;  /* 0x000000000a147229 */ /* 0x002fc80000000814 */
[----:B------:R-:W-:-:S08]  /*0860*/  DMUL R14, R14, R14 ;  /* 0x0000000e0e0e7228 */ /* 0x000fd00000000000 */
[----:B------:R-:W-:-:S08]  /*0870*/  DFMA R14, R12, R12, R14 ;  /* 0x0000000c0c0e722b */ /* 0x000fd0000000000e */
[----:B------:R-:W-:Y:S01]  /*0880*/  DFMA R28, R20, R20, R14 ;  /* 0x00000014141c722b */ /* 0x000fe2000000000e */
[----:B------:R-:W-:Y:S02]  /*0890*/  IMAD.MOV.U32 R14, RZ, RZ, 0x0 ;  /* 0x00000000ff0e7424 */ /* 0x000fe400078e00ff */
[----:B------:R-:W-:-:S03]  /*08a0*/  IMAD.MOV.U32 R15, RZ, RZ, 0x3fd80000 ;  /* 0x3fd80000ff0f7424 */ /* 0x000fc600078e00ff */
[----:B------:R-:W0:Y:S04]  /*08b0*/  MUFU.RSQ64H R25, R29 ;  /* 0x0000001d00197308 */ /* 0x000e280000001c00 */
[----:B------:R-:W-:-:S05]  /*08c0*/  VIADD R24, R29, 0xfcb00000 ;  /* 0xfcb000001d187836 */ /* 0x000fca0000000000 */
[----:B------:R-:W-:Y:S01]  /*08d0*/  ISETP.GE.U32.AND P0, PT, R24, 0x7ca00000, PT ;  /* 0x7ca000001800780c */ /* 0x000fe20003f06070 */
[----:B0-----:R-:W-:-:S08]  /*08e0*/  DMUL R12, R24, R24 ;  /* 0x00000018180c7228 */ /* 0x001fd00000000000 */
[----:B------:R-:W-:-:S08]  /*08f0*/  DFMA R12, R28, -R12, 1 ;  /* 0x3ff000001c0c742b */ /* 0x000fd0000000080c */
[----:B------:R-:W-:Y:S02]  /*0900*/  DFMA R14, R12, R14, 0.5 ;  /* 0x3fe000000c0e742b */ /* 0x000fe4000000000e */
[----:B------:R-:W-:-:S08]  /*0910*/  DMUL R12, R24, R12 ;  /* 0x0000000c180c7228 */ /* 0x000fd00000000000 */
[----:B------:R-:W-:-:S08]  /*0920*/  DFMA R20, R14, R12, R24 ;  /* 0x0000000c0e14722b */ /* 0x000fd00000000018 */
[----:B------:R-:W-:Y:S02]  /*0930*/  DMUL R12, R28, R20 ;  /* 0x000000141c0c7228 */ /* 0x000fe40000000000 */
[----:B------:R-:W-:Y:S01]  /*0940*/  VIADD R15, R21, 0xfff00000 ;  /* 0xfff00000150f7836 */ /* 0x000fe20000000000 */
[----:B------:R-:W-:-:S05]  /*0950*/  MOV R14, R20 ;  /* 0x00000014000e7202 */ /* 0x000fca0000000f00 */
[----:B------:R-:W-:-:S08]  /*0960*/  DFMA R22, R12, -R12, R28 ;  /* 0x8000000c0c16722b */ /* 0x000fd0000000001c */
[----:B------:R-:W-:Y:S01]  /*0970*/  DFMA R32, R22, R14, R12 ;  /* 0x0000000e1620722b */ /* 0x000fe2000000000c */
[----:B------:R-:W-:Y:S10]  /*0980*/  @!P0 BRA `(.L_x_11) ;  /* 0x0000000000108947 */ /* 0x000ff40003800000 */
[----:B------:R-:W-:Y:S01]  /*0990*/  IMAD.MOV.U32 R14, RZ, RZ, R20 ;  /* 0x000000ffff0e7224 */ /* 0x000fe200078e0014 */
[----:B------:R-:W-:Y:S01]  /*09a0*/  MOV R26, 0x9d0 ;  /* 0x000009d0001a7802 */ /* 0x000fe20000000f00 */
[----:B------:R-:W-:-:S07]  /*09b0*/  IMAD.MOV.U32 R25, RZ, RZ, R29 ;  /* 0x000000ffff197224 */ /* 0x000fce00078e001d */
[----:B------:R-:W-:Y:S05]  /*09c0*/  CALL.REL.NOINC `($__internal_1_$__cuda_sm20_dsqrt_rn_f64_mediumpath_v1) ;  /* 0x0000004800787944 */ /* 0x000fea0003c00000 */
.L_x_11:
[----:B------:R-:W-:Y:S05]  /*09d0*/  BSYNC.RECONVERGENT B1 ;  /* 0x0000000000017941 */ /* 0x000fea0003800200 */
.L_x_10:
[----:B------:R-:W0:Y:S01]  /*09e0*/  LDCU UR7, c[0x0][0x39c] ;  /* 0x00007380ff0777ac */ /* 0x000e220008000800 */
[----:B------:R-:W1:Y:S01]  /*09f0*/  LDC.64 R12, c[0x0][0x398] ;  /* 0x0000e600ff0c7b82 */ /* 0x000e620000000a00 */
[----:B------:R-:W-:Y:S01]  /*0a00*/  IMAD.MOV.U32 R14, RZ, RZ, 0x1 ;  /* 0x00000001ff0e7424 */ /* 0x000fe200078e00ff */
[----:B------:R-:W-:Y:S01]  /*0a10*/  FSETP.GEU.AND P2, PT, |R33|, 6.5827683646048100446e-37, PT ;  /* 0x036000002100780b */ /* 0x000fe20003f4e200 */
[----:B------:R-:W-:Y:S01]  /*0a20*/  BSSY.RECONVERGENT B1, `(.L_x_12) ;  /* 0x000000f000017945 */ /* 0x000fe20003800200 */
[----:B0-----:R-:W1:Y:S03]  /*0a30*/  MUFU.RCP64H R15, UR7 ;  /* 0x00000007000f7d08 */ /* 0x001e660008001800 */
[----:B-1----:R-:W-:-:S08]  /*0a40*/  DFMA R20, R14, -R12, 1 ;  /* 0x3ff000000e14742b */ /* 0x002fd0000000080c */
[----:B------:R-:W-:-:S08]  /*0a50*/  DFMA R20, R20, R20, R20 ;  /* 0x000000141414722b */ /* 0x000fd00000000014 */
[----:B------:R-:W-:-:S08]  /*0a60*/  DFMA R20, R14, R20, R14 ;  /* 0x000000140e14722b */ /* 0x000fd0000000000e */
[----:B------:R-:W-:-:S08]  /*0a70*/  DFMA R14, R20, -R12, 1 ;  /* 0x3ff00000140e742b */ /* 0x000fd0000000080c */
[----:B------:R-:W-:-:S08]  /*0a80*/  DFMA R14, R20, R14, R20 ;  /* 0x0000000e140e722b */ /* 0x000fd00000000014 */
[----:B------:R-:W-:-:S08]  /*0a90*/  DMUL R20, R14, R32 ;  /* 0x000000200e147228 */ /* 0x000fd00000000000 */
[----:B------:R-:W-:-:S08]  /*0aa0*/  DFMA R12, R20, -R12, R32 ;  /* 0x8000000c140c722b */ /* 0x000fd00000000020 */
[----:B------:R-:W-:-:S10]  /*0ab0*/  DFMA R12, R14, R12, R20 ;  /* 0x0000000c0e0c722b */ /* 0x000fd40000000014 */
[----:B------:R-:W-:-:S05]  /*0ac0*/  FFMA R8, RZ, UR7, R13 ;  /* 0x00000007ff087c23 */ /* 0x000fca000800000d */
[----:B------:R-:W-:-:S13]  /*0ad0*/  FSETP.GT.AND P0, PT, |R8|, 1.469367938527859385e-39, PT ;  /* 0x001000000800780b */ /* 0x000fda0003f04200 */
[----:B------:R-:W-:Y:S05]  /*0ae0*/  @P0 BRA P2, `(.L_x_13) ;  /* 0x0000000000080947 */ /* 0x000fea0001000000 */
[----:B------:R-:W-:-:S07]  /*0af0*/  MOV R26, 0xb10 ;  /* 0x00000b10001a7802 */ /* 0x000fce0000000f00 */
[----:B------:R-:W-:Y:S05]  /*0b00*/  CALL.REL.NOINC `($__internal_0_$__cuda_sm20_div_rn_f64_full) ;  /* 0x0000004000b07944 */ /* 0x000fea0003c00000 */
.L_x_13:
[----:B------:R-:W-:Y:S05]  /*0b10*/  BSYNC.RECONVERGENT B1 ;  /* 0x0000000000017941 */ /* 0x000fea0003800200 */
.L_x_12:
[----:B------:R-:W0:Y:S01]  /*0b20*/  S2UR UR8, SR_CgaCtaId ;  /* 0x00000000000879c3 */ /* 0x000e220000008800 */
[----:B------:R-:W1:Y:S01]  /*0b30*/  F2I.F64.TRUNC R12, R12 ;  /* 0x0000000c000c7311 */ /* 0x000e62000030d100 */
[----:B------:R-:W-:Y:S01]  /*0b40*/  UMOV UR7, 0x400 ;  /* 0x0000040000077882 */ /* 0x000fe20000000000 */
[----:B------:R-:W-:Y:S01]  /*0b50*/  BSSY.RECONVERGENT B0, `(.L_x_9) ;  /* 0x0000009000007945 */ /* 0x000fe20003800200 */
[----:B------:R-:W-:-:S04]  /*0b60*/  UIADD3 UR7, UPT, UPT, UR7, 0x1800, URZ ;  /* 0x0000180007077890 */ /* 0x000fc8000fffe0ff */
[----:B0-----:R-:W-:-:S06]  /*0b70*/  ULEA UR7, UR8, UR7, 0x18 ;  /* 0x0000000708077291 */ /* 0x001fcc000f8ec0ff */
[----:B-1----:R-:W-:-:S07]  /*0b80*/  LEA R21, R12, UR7, 0x3 ;  /* 0x000000070c157c11 */ /* 0x002fce000f8e18ff */
.L_x_14:
[----:B------:R-:W0:Y:S02]  /*0b90*/  LDS.64 R12, [R21] ;  /* 0x00000000150c7984 */ /* 0x000e240000000a00 */
[----:B0-----:R-:W-:-:S05]  /*0ba0*/  IADD3 R14, P0, PT, R12, 0x1, RZ ;  /* 0x000000010c0e7810 */ /* 0x001fca0007f1e0ff */
[----:B------:R-:W-:-:S07]  /*0bb0*/  IMAD.X R15, RZ, RZ, R13, P0 ;  /* 0x000000ffff0f7224 */ /* 0x000fce00000e060d */
[----:B------:R-:W0:Y:S02]  /*0bc0*/  ATOMS.CAST.SPIN.64 P0, [R21], R12, R14 ;  /* 0x0000000c1500758d */ /* 0x000e24000180040e */
[----:B0-----:R-:W-:Y:S05]  /*0bd0*/  @!P0 BRA `(.L_x_14) ;  /* 0xfffffffc00ec8947 */ /* 0x001fea000383ffff */
[----:B------:R-:W-:Y:S05]  /*0be0*/  BSYNC.RECONVERGENT B0 ;  /* 0x0000000000007941 */ /* 0x000fea0003800200 */
.L_x_9:
[----:B------:R-:W0:Y:S01]  /*0bf0*/  LDCU.64 UR12, c[0x0][0x390] ;  /* 0x00007200ff0c77ac */ /* 0x000e220008000a00 */
[----:B------:R-:W-:-:S05]  /*0c00*/  VIADD R8, R6, 0x1 ;  /* 0x0000000106087836 */ /* 0x000fca0000000000 */
[----:B0-----:R-:W-:-:S04]  /*0c10*/  ISETP.GE.U32.AND P0, PT, R8, UR12, PT ;  /* 0x0000000c08007c0c */ /* 0x001fc8000bf06070 */
[----:B------:R-:W-:-:S13]  /*0c20*/  ISETP.GE.AND.EX P0, PT, RZ, UR13, PT, P0 ;  /* 0x0000000dff007c0c */ /* 0x000fda000bf06300 */
[----:B------:R-:W-:Y:S05]  /*0c30*/  @P0 BRA `(.L_x_15) ;  /* 0x0000000000fc0947 */ /* 0x000fea0003800000 */
[----:B------:R-:W0:Y:S01]  /*0c40*/  LDS.128 R12, [UR6+0x20] ;  /* 0x00002006ff0c7984 */ /* 0x000e220008000c00 */
        /* <DEDUP_REMOVED lines=19> */
[----:B------:R-:W-:Y:S02]  /*0d80*/  VIADD R15, R21, 0xfff00000 ;  /* 0xfff00000150f7836 */ /* 0x000fe40000000000 */
[----:B------:R-:W-:-:S04]  /*0d90*/  IMAD.MOV.U32 R14, RZ, RZ, R20 ;  /* 0x000000ffff0e7224 */ /* 0x000fc800078e0014 */
[----:B------:R-:W-:-:S08]  /*0da0*/  DFMA R22, R12, -R12, R28 ;  /* 0x8000000c0c16722b */ /* 0x000fd0000000001c */
[----:B------:R-:W-:Y:S01]  /*0db0*/  DFMA R32, R22, R14, R12 ;  /* 0x0000000e1620722b */ /* 0x000fe2000000000c */
[----:B------:R-:W-:Y:S10]  /*0dc0*/  @!P0 BRA `(.L_x_17) ;  /* 0x0000000000108947 */ /* 0x000ff40003800000 */
[----:B------:R-:W-:Y:S01]  /*0dd0*/  MOV R14, R20 ;  /* 0x00000014000e7202 */ /* 0x000fe20000000f00 */
[----:B------:R-:W-:Y:S01]  /*0de0*/  IMAD.MOV.U32 R25, RZ, RZ, R29 ;  /* 0x000000ffff197224 */ /* 0x000fe200078e001d */
[----:B------:R-:W-:-:S07]  /*0df0*/  MOV R26, 0xe10 ;  /* 0x00000e10001a7802 */ /* 0x000fce0000000f00 */
[----:B------:R-:W-:Y:S05]  /*0e00*/  CALL.REL.NOINC `($__internal_1_$__cuda_sm20_dsqrt_rn_f64_mediumpath_v1) ;  /* 0x0000004400687944 */ /* 0x000fea0003c00000 */
.L_x_17:
[----:B------:R-:W-:Y:S05]  /*0e10*/  BSYNC.RECONVERGENT B1 ;  /* 0x0000000000017941 */ /* 0x000fea0003800200 */
.L_x_16:
        /* <DEDUP_REMOVED lines=19> */
.L_x_19:
[----:B------:R-:W-:Y:S05]  /*0f50*/  BSYNC.RECONVERGENT B1 ;  /* 0x0000000000017941 */ /* 0x000fea0003800200 */
.L_x_18:
[----:B------:R-:W0:Y:S01]  /*0f60*/  S2UR UR8, SR_CgaCtaId ;  /* 0x00000000000879c3 */ /* 0x000e220000008800 */
[----:B------:R-:W1:Y:S01]  /*0f70*/  F2I.F64.TRUNC R12, R12 ;  /* 0x0000000c000c7311 */ /* 0x000e62000030d100 */
[----:B------:R-:W-:Y:S01]  /*0f80*/  UMOV UR7, 0x400 ;  /* 0x0000040000077882 */ /* 0x000fe20000000000 */
[----:B------:R-:W-:Y:S01]  /*0f90*/  BSSY.RECONVERGENT B0, `(.L_x_15) ;  /* 0x0000009000007945 */ /* 0x000fe20003800200 */
[----:B------:R-:W-:-:S04]  /*0fa0*/  UIADD3 UR7, UPT, UPT, UR7, 0x1800, URZ ;  /* 0x0000180007077890 */ /* 0x000fc8000fffe0ff */
[----:B0-----:R-:W-:-:S06]  /*0fb0*/  ULEA UR7, UR8, UR7, 0x18 ;  /* 0x0000000708077291 */ /* 0x001fcc000f8ec0ff */
[----:B-1----:R-:W-:-:S07]  /*0fc0*/  LEA R21, R12, UR7, 0x3 ;  /* 0x000000070c157c11 */ /* 0x002fce000f8e18ff */
.L_x_20:
[----:B------:R-:W0:Y:S02]  /*0fd0*/  LDS.64 R12, [R21] ;  /* 0x00000000150c7984 */ /* 0x000e240000000a00 */
[----:B0-----:R-:W-:-:S05]  /*0fe0*/  IADD3 R14, P0, PT, R12, 0x1, RZ ;  /* 0x000000010c0e7810 */ /* 0x001fca0007f1e0ff */
[----:B------:R-:W-:-:S07]  /*0ff0*/  IMAD.X R15, RZ, RZ, R13, P0 ;  /* 0x000000ffff0f7224 */ /* 0x000fce00000e060d */
[----:B------:R-:W0:Y:S02]  /*1000*/  ATOMS.CAST.SPIN.64 P0, [R21], R12, R14 ;  /* 0x0000000c1500758d */ /* 0x000e24000180040e */
[----:B0-----:R-:W-:Y:S05]  /*1010*/  @!P0 BRA `(.L_x_20) ;  /* 0xfffffffc00ec8947 */ /* 0x001fea000383ffff */
[----:B------:R-:W-:Y:S05]  /*1020*/  BSYNC.RECONVERGENT B0 ;  /* 0x0000000000007941 */ /* 0x000fea0003800200 */
.L_x_15:
        /* <DEDUP_REMOVED lines=30> */
[----:B------:R-:W-:Y:S01]  /*1210*/  IMAD.MOV.U32 R14, RZ, RZ, R20 ;  /* 0x000000ffff0e7224 */ /* 0x000fe200078e0014 */
[----:B------:R-:W-:Y:S02]  /*1220*/  MOV R25, R29 ;  /* 0x0000001d00197202 */ /* 0x000fe40000000f00 */
[----:B------:R-:W-:-:S07]  /*1230*/  MOV R26, 0x1250 ;  /* 0x00001250001a7802 */ /* 0x000fce0000000f00 */
[----:B------:R-:W-:Y:S05]  /*1240*/  CALL.REL.NOINC `($__internal_1_$__cuda_sm20_dsqrt_rn_f64_mediumpath_v1) ;  /* 0x0000004000587944 */ /* 0x000fea0003c00000 */
.L_x_23:
[----:B------:R-:W-:Y:S05]  /*1250*/  BSYNC.RECONVERGENT B1 ;  /* 0x0000000000017941 */ /* 0x000fea0003800200 */
.L_x_22:
        /* <DEDUP_REMOVED lines=19> */
.L_x_25:
[----:B------:R-:W-:Y:S05]  /*1390*/  BSYNC.RECONVERGENT B1 ;  /* 0x0000000000017941 */ /* 0x000fea0003800200 */
.L_x_24:
[----:B------:R-:W0:Y:S01]  /*13a0*/  S2UR UR8, SR_CgaCtaId ;  /* 0x00000000000879c3 */ /* 0x000e220000008800 */
[----:B------:R-:W1:Y:S01]  /*13b0*/  F2I.F64.TRUNC R12, R12 ;  /* 0x0000000c000c7311 */ /* 0x000e62000030d100 */
[----:B------:R-:W-:Y:S01]  /*13c0*/  UMOV UR7, 0x400 ;  /* 0x0000040000077882 */ /* 0x000fe20000000000 */
[----:B------:R-:W-:Y:S01]  /*13d0*/  BSSY.RECONVERGENT B0, `(.L_x_21) ;  /* 0x0000009000007945 */ /* 0x000fe20003800200 */
[----:B------:R-:W-:-:S04]  /*13e0*/  UIADD3 UR7, UPT, UPT, UR7, 0x1800, URZ ;  /* 0x0000180007077890 */ /* 0x000fc8000fffe0ff */
[----:B0-----:R-:W-:-:S06]  /*13f0*/  ULEA UR7, UR8, UR7, 0x18 ;  /* 0x0000000708077291 */ /* 0x001fcc000f8ec0ff */
[----:B-1----:R-:W-:-:S07]  /*1400*/  LEA R21, R12, UR7, 0x3 ;  /* 0x000000070c157c11 */ /* 0x002fce000f8e18ff */
.L_x_26:
[----:B------:R-:W0:Y:S02]  /*1410*/  LDS.64 R12, [R21] ;  /* 0x00000000150c7984 */ /* 0x000e240000000a00 */
[----:B0-----:R-:W-:-:S05]  /*1420*/  IADD3 R14, P0, PT, R12, 0x1, RZ ;  /* 0x000000010c0e7810 */ /* 0x001fca0007f1e0ff */
[----:B------:R-:W-:-:S07]  /*1430*/  IMAD.X R15, RZ, RZ, R13, P0 ;  /* 0x000000ffff0f7224 */ /* 0x000fce00000e060d */
[----:B------:R-:W0:Y:S02]  /*1440*/  ATOMS.CAST.SPIN.64 P0, [R21], R12, R14 ;  /* 0x0000000c1500758d */ /* 0x000e24000180040e */
[----:B0-----:R-:W-:Y:S05]  /*1450*/  @!P0 BRA `(.L_x_26) ;  /* 0xfffffffc00ec8947 */ /* 0x001fea000383ffff */
[----:B------:R-:W-:Y:S05]  /*1460*/  BSYNC.RECONVERGENT B0 ;  /* 0x0000000000007941 */ /* 0x000fea0003800200 */
.L_x_21:
        /* <DEDUP_REMOVED lines=31> */
[----:B------:R-:W-:Y:S01]  /*1660*/  MOV R26, 0x1690 ;  /* 0x00001690001a7802 */ /* 0x000fe20000000f00 */
[----:B------:R-:W-:-:S07]  /*1670*/  IMAD.MOV.U32 R25, RZ, RZ, R29 ;  /* 0x000000ffff197224 */ /* 0x000fce00078e001d */
[----:B------:R-:W-:Y:S05]  /*1680*/  CALL.REL.NOINC `($__internal_1_$__cuda_sm20_dsqrt_rn_f64_mediumpath_v1) ;  /* 0x0000003c00487944 */ /* 0x000fea0003c00000 */
.L_x_29:
[----:B------:R-:W-:Y:S05]  /*1690*/  BSYNC.RECONVERGENT B1 ;  /* 0x0000000000017941 */ /* 0x000fea0003800200 */
.L_x_28:
[----:B------:R-:W0:Y:S01]  /*16a0*/  LDCU UR6, c[0x0][0x39c] ;  /* 0x00007380ff0677ac */ /* 0x000e220008000800 */
[----:B------:R-:W1:Y:S01]  /*16b0*/  LDC.64 R12, c[0x0][0x398] ;  /* 0x0000e600ff0c7b82 */ /* 0x000e620000000a00 */
[----:B------:R-:W-:Y:S01]  /*16c0*/  MOV R14, 0x1 ;  /* 0x00000001000e7802 */ /* 0x000fe20000000f00 */
[----:B------:R-:W-:Y:S01]  /*16d0*/  BSSY.RECONVERGENT B1, `(.L_x_30) ;  /* 0x0000010000017945 */ /* 0x000fe20003800200 */
[----:B------:R-:W-:Y:S01]  /*16e0*/  FSETP.GEU.AND P2, PT, |R33|, 6.5827683646048100446e-37, PT ;  /* 0x036000002100780b */ /* 0x000fe20003f4e200 */
        /* <DEDUP_REMOVED lines=14> */
.L_x_31:
[----:B------:R-:W-:Y:S05]  /*17d0*/  BSYNC.RECONVERGENT B1 ;  /* 0x0000000000017941 */ /* 0x000fea0003800200 */
.L_x_30:
[----:B------:R-:W0:Y:S01]  /*17e0*/  S2UR UR7, SR_CgaCtaId ;  /* 0x00000000000779c3 */ /* 0x000e220000008800 */
[----:B------:R-:W1:Y:S01]  /*17f0*/  F2I.F64.TRUNC R12, R12 ;  /* 0x0000000c000c7311 */ /* 0x000e62000030d100 */
[----:B------:R-:W-:Y:S01]  /*1800*/  UMOV UR6, 0x400 ;  /* 0x0000040000067882 */ /* 0x000fe20000000000 */
[----:B------:R-:W-:Y:S01]  /*1810*/  BSSY.RECONVERGENT B0, `(.L_x_27) ;  /* 0x0000009000007945 */ /* 0x000fe20003800200 */
[----:B------:R-:W-:-:S04]  /*1820*/  UIADD3 UR6, UPT, UPT, UR6, 0x1800, URZ ;  /* 0x0000180006067890 */ /* 0x000fc8000fffe0ff */
[----:B0-----:R-:W-:-:S06]  /*1830*/  ULEA UR6, UR7, UR6, 0x18 ;  /* 0x0000000607067291 */ /* 0x001fcc000f8ec0ff */
[----:B-1----:R-:W-:-:S07]  /*1840*/  LEA R21, R12, UR6, 0x3 ;  /* 0x000000060c157c11 */ /* 0x002fce000f8e18ff */
.L_x_32:
[----:B------:R-:W0:Y:S02]  /*1850*/  LDS.64 R12, [R21] ;  /* 0x00000000150c7984 */ /* 0x000e240000000a00 */
[----:B0-----:R-:W-:-:S05]  /*1860*/  IADD3 R14, P0, PT, R12, 0x1, RZ ;  /* 0x000000010c0e7810 */ /* 0x001fca0007f1e0ff */
[----:B------:R-:W-:-:S07]  /*1870*/  IMAD.X R15, RZ, RZ, R13, P0 ;  /* 0x000000ffff0f7224 */ /* 0x000fce00000e060d */
[----:B------:R-:W0:Y:S02]  /*1880*/  ATOMS.CAST.SPIN.64 P0, [R21], R12, R14 ;  /* 0x0000000c1500758d */ /* 0x000e24000180040e */
[----:B0-----:R-:W-:Y:S05]  /*1890*/  @!P0 BRA `(.L_x_32) ;  /* 0xfffffffc00ec8947 */ /* 0x001fea000383ffff */
[----:B------:R-:W-:Y:S05]  /*18a0*/  BSYNC.RECONVERGENT B0 ;  /* 0x0000000000007941 */ /* 0x000fea0003800200 */
.L_x_27:
[----:B------:R-:W-:Y:S01]  /*18b0*/  UIADD3 UR4, UPT, UPT, UR4, 0x4, URZ ;  /* 0x0000000404047890 */ /* 0x000fe2000fffe0ff */
[----:B------:R-:W-:-:S05]  /*18c0*/  LOP3.LUT R6, R3, 0x7fc, RZ, 0xc0, !PT ;  /* 0x000007fc03067812 */ /* 0x000fca00078ec0ff */
[----:B------:R-:W-:-:S13]  /*18d0*/  ISETP.NE.AND P0, PT, R6, UR4, PT ;  /* 0x0000000406007c0c */ /* 0x000fda000bf05270 */
[----:B------:R-:W-:Y:S05]  /*18e0*/  @P0 BRA `(.L_x_33) ;  /* 0xffffffec009c0947 */ /* 0x000fea000383ffff */
.L_x_8:
[----:B------:R-:W-:-:S13]  /*18f0*/  LOP3.LUT P0, R8, R3, 0x3, RZ, 0xc0, !PT ;  /* 0x0000000303087812 */ /* 0x000fda000780c0ff */
[----:B------:R-:W-:Y:S05]  /*1900*/  @!P0 BRA `(.L_x_7) ;  /* 0x0000000c007c8947 */ /* 0x000fea0003800000 */
[----:B------:R-:W-:-:S13]  /*1910*/  ISETP.NE.AND P0, PT, R8, 0x1, PT ;  /* 0x000000010800780c */ /* 0x000fda0003f05270 */
[----:B------:R-:W-:Y:S05]  /*1920*/  @!P0 BRA `(.L_x_34) ;  /* 0x0000000800448947 */ /* 0x000fea0003800000 */
[----:B------:R-:W0:Y:S01]  /*1930*/  LDCU.64 UR6, c[0x0][0x390] ;  /* 0x00007200ff0677ac */ /* 0x000e220008000a00 */
[----:B------:R-:W-:-:S05]  /*1940*/  IMAD.IADD R8, R9, 0x1, R6 ;  /* 0x0000000109087824 */ /* 0x000fca00078e0206 */
[----:B0-----:R-:W-:-:S04]  /*1950*/  ISETP.GE.U32.AND P0, PT, R8, UR6, PT ;  /* 0x0000000608007c0c */ /* 0x001fc8000bf06070 */
[----:B------:R-:W-:-:S13]  /*1960*/  ISETP.GE.AND.EX P0, PT, RZ, UR7, PT, P0 ;  /* 0x00000007ff007c0c */ /* 0x000fda000bf06300 */
[----:B------:R-:W-:Y:S05]  /*1970*/  @P0 BRA `(.L_x_35) ;  /* 0x00000004000c0947 */ /* 0x000fea0003800000 */
[----:B------:R-:W0:Y:S01]  /*1980*/  S2R R13, SR_CgaCtaId ;  /* 0x00000000000d7919 */ /* 0x000e220000008800 */
[----:B------:R-:W-:Y:S01]  /*1990*/  MOV R12, 0x400 ;  /* 0x00000400000c7802 */ /* 0x000fe20000000f00 */
[----:B------:R-:W-:Y:S03]  /*19a0*/  BSSY.RECONVERGENT B1, `(.L_x_36) ;  /* 0x000001f000017945 */ /* 0x000fe60003800200 */
[----:B0-----:R-:W-:-:S05]  /*19b0*/  LEA R13, R13, R12, 0x18 ;  /* 0x0000000c0d0d7211 */ /* 0x001fca00078ec0ff */
[----:B------:R-:W-:-:S05]  /*19c0*/  IMAD R22, R6, 0x18, R13 ;  /* 0x0000001806167824 */ /* 0x000fca00078e020d */
[----:B------:R-:W0:Y:S04]  /*19d0*/  LDS.128 R12, [R22] ;  /* 0x00000000160c7984 */ /* 0x000e280000000c00 */
[----:B------:R-:W1:Y:S01]  /*19e0*/  LDS.64 R20, [R22+0x10] ;  /* 0x0000100016147984 */ /* 0x000e620000000a00 */
        /* <DEDUP_REMOVED lines=26> */
.L_x_37:
[----:B------:R-:W-:Y:S05]  /*1b90*/  BSYNC.RECONVERGENT B1 ;  /* 0x0000000000017941 */ /* 0x000fea0003800200 */
.L_x_36:
        /* <DEDUP_REMOVED lines=19> */
.L_x_39:
[----:B------:R-:W-:Y:S05]  /*1cd0*/  BSYNC.RECONVERGENT B1 ;  /* 0x0000000000017941 */ /* 0x000fea0003800200 */
.L_x_38:
[----:B------:R-:W0:Y:S01]  /*1ce0*/  S2UR UR6, SR_CgaCtaId ;  /* 0x00000000000679c3 */ /* 0x000e220000008800 */
[----:B------:R-:W1:Y:S01]  /*1cf0*/  F2I.F64.TRUNC R12, R12 ;  /* 0x0000000c000c7311 */ /* 0x000e62000030d100 */
[----:B------:R-:W-:Y:S01]  /*1d00*/  UMOV UR4, 0x400 ;  /* 0x0000040000047882 */ /* 0x000fe20000000000 */
[----:B------:R-:W-:Y:S01]  /*1d10*/  BSSY.RECONVERGENT B0, `(.L_x_35) ;  /* 0x0000009000007945 */ /* 0x000fe20003800200 */
[----:B------:R-:W-:-:S04]  /*1d20*/  UIADD3 UR4, UPT, UPT, UR4, 0x1800, URZ ;  /* 0x0000180004047890 */ /* 0x000fc8000fffe0ff */
[----:B0-----:R-:W-:-:S06]  /*1d30*/  ULEA UR4, UR6, UR4, 0x18 ;  /* 0x0000000406047291 */ /* 0x001fcc000f8ec0ff */
[----:B-1----:R-:W-:-:S07]  /*1d40*/  LEA R21, R12, UR4, 0x3 ;  /* 0x000000040c157c11 */ /* 0x002fce000f8e18ff */
.L_x_40:
[----:B------:R-:W0:Y:S02]  /*1d50*/  LDS.64 R12, [R21] ;  /* 0x00000000150c7984 */ /* 0x000e240000000a00 */
[----:B0-----:R-:W-:-:S04]  /*1d60*/  IADD3 R14, P0, PT, R12, 0x1, RZ ;  /* 0x000000010c0e7810 */ /* 0x001fc80007f1e0ff */
[----:B------:R-:W-:-:S08]  /*1d70*/  IADD3.X R15, PT, PT, RZ, R13, RZ, P0, !PT ;  /* 0x0000000dff0f7210 */ /* 0x000fd000007fe4ff */
[----:B------:R-:W0:Y:S02]  /*1d80*/  ATOMS.CAST.SPIN.64 P0, [R21], R12, R14 ;  /* 0x0000000c1500758d */ /* 0x000e24000180040e */
[----:B0-----:R-:W-:Y:S05]  /*1d90*/  @!P0 BRA `(.L_x_40) ;  /* 0xfffffffc00ec8947 */ /* 0x001fea000383ffff */
[----:B------:R-:W-:Y:S05]  /*1da0*/  BSYNC.RECONVERGENT B0 ;  /* 0x0000000000007941 */ /* 0x000fea0003800200 */
.L_x_35:
[----:B------:R-:W0:Y:S01]  /*1db0*/  LDCU.64 UR6, c[0x0][0x390] ;  /* 0x00007200ff0677ac */ /* 0x000e220008000a00 */
[----:B------:R-:W-:-:S05]  /*1dc0*/  VIADD R8, R8, 0x1 ;  /* 0x0000000108087836 */ /* 0x000fca0000000000 */
        /* <DEDUP_REMOVED lines=8> */
[----:B------:R-:W0:Y:S04]  /*1e50*/  LDS.128 R12, [R8+0x20] ;  /* 0x00002000080c7984 */ /* 0x000e280000000c00 */
        /* <DEDUP_REMOVED lines=27> */
.L_x_43:
[----:B------:R-:W-:Y:S05]  /*2010*/  BSYNC.RECONVERGENT B1 ;  /* 0x0000000000017941 */ /* 0x000fea0003800200 */
.L_x_42:
        /* <DEDUP_REMOVED lines=19> */
.L_x_45:
[----:B------:R-:W-:Y:S05]  /*2150*/  BSYNC.RECONVERGENT B1 ;  /* 0x0000000000017941 */ /* 0x000fea0003800200 */
.L_x_44:
[----:B------:R-:W0:Y:S01]  /*2160*/  S2UR UR6, SR_CgaCtaId ;  /* 0x00000000000679c3 */ /* 0x000e220000008800 */
[----:B------:R-:W1:Y:S01]  /*2170*/  F2I.F64.TRUNC R12, R12 ;  /* 0x0000000c000c7311 */ /* 0x000e62000030d100 */
[----:B------:R-:W-:Y:S01]  /*2180*/  UMOV UR4, 0x400 ;  /* 0x0000040000047882 */ /* 0x000fe20000000000 */
[----:B------:R-:W-:Y:S01]  /*2190*/  BSSY.RECONVERGENT B0, `(.L_x_41) ;  /* 0x0000009000007945 */ /* 0x000fe20003800200 */
[----:B------:R-:W-:-:S04]  /*21a0*/  UIADD3 UR4, UPT, UPT, UR4, 0x1800, URZ ;  /* 0x0000180004047890 */ /* 0x000fc8000fffe0ff */
[----:B0-----:R-:W-:-:S06]  /*21b0*/  ULEA UR4, UR6, UR4, 0x18 ;  /* 0x0000000406047291 */ /* 0x001fcc000f8ec0ff */
[----:B-1----:R-:W-:-:S07]  /*21c0*/  LEA R21, R12, UR4, 0x3 ;  /* 0x000000040c157c11 */ /* 0x002fce000f8e18ff */
.L_x_46:
[----:B------:R-:W0:Y:S02]  /*21d0*/  LDS.64 R12, [R21] ;  /* 0x00000000150c7984 */ /* 0x000e240000000a00 */
[----:B0-----:R-:W-:-:S05]  /*21e0*/  IADD3 R14, P0, PT, R12, 0x1, RZ ;  /* 0x000000010c0e7810 */ /* 0x001fca0007f1e0ff */
[----:B------:R-:W-:-:S07]  /*21f0*/  IMAD.X R15, RZ, RZ, R13, P0 ;  /* 0x000000ffff0f7224 */ /* 0x000fce00000e060d */
[----:B------:R-:W0:Y:S02]  /*2200*/  ATOMS.CAST.SPIN.64 P0, [R21], R12, R14 ;  /* 0x0000000c1500758d */ /* 0x000e24000180040e */
[----:B0-----:R-:W-:Y:S05]  /*2210*/  @!P0 BRA `(.L_x_46) ;  /* 0xfffffffc00ec8947 */ /* 0x001fea000383ffff */
[----:B------:R-:W-:Y:S05]  /*2220*/  BSYNC.RECONVERGENT B0 ;  /* 0x0000000000007941 */ /* 0x000fea0003800200 */
.L_x_41:
[----:B------:R-:W-:-:S07]  /*2230*/  IADD3 R6, PT, PT, R6, 0x2, RZ ;  /* 0x0000000206067810 */ /* 0x000fce0007ffe0ff */
.L_x_34:
[----:B------:R-:W0:Y:S01]  /*2240*/  LDC.64 R12, c[0x0][0x390] ;  /* 0x0000e400ff0c7b82 */ /* 0x000e220000000a00 */
[----:B------:R-:W-:Y:S01]  /*2250*/  IMAD.IADD R9, R9, 0x1, R6 ;  /* 0x0000000109097824 */ /* 0x000fe200078e0206 */
[----:B------:R-:W-:-:S04]  /*2260*/  LOP3.LUT R8, R3, 0x1, RZ, 0xc0, !PT ;  /* 0x0000000103087812 */ /* 0x000fc800078ec0ff */
[----:B0-----:R-:W-:-:S04]  /*2270*/  ISETP.GE.U32.AND P0, PT, R9, R12, PT ;  /* 0x0000000c0900720c */ /* 0x001fc80003f06070 */
[----:B------:R-:W-:-:S04]  /*2280*/  ISETP.GE.AND.EX P0, PT, RZ, R13, PT, P0 ;  /* 0x0000000dff00720c */ /* 0x000fc80003f06300 */
[----:B------:R-:W-:-:S13]  /*2290*/  ISETP.NE.U32.OR P0, PT, R8, 0x1, P0 ;  /* 0x000000010800780c */ /* 0x000fda0000705470 */
        /* <DEDUP_REMOVED lines=12> */
[----:B------:R-:W-:Y:S01]  /*2360*/  DFMA R14, R12, R12, R14 ;  /* 0x0000000c0c0e722b */ /* 0x000fe2000000000e */
[----:B------:R-:W-:Y:S02]  /*2370*/  IMAD.MOV.U32 R12, RZ, RZ, 0x0 ;  /* 0x00000000ff0c7424 */ /* 0x000fe400078e00ff */
[----:B------:R-:W-:-:S05]  /*2380*/  IMAD.MOV.U32 R13, RZ, RZ, 0x3fd80000 ;  /* 0x3fd80000ff0d7424 */ /* 0x000fca00078e00ff */
[----:B------:R-:W-:-:S06]  /*2390*/  DFMA R28, R8, R8, R14 ;  /* 0x00000008081c722b */ /* 0x000fcc000000000e */
        /* <DEDUP_REMOVED lines=18> */
.L_x_48:
[----:B------:R-:W-:Y:S05]  /*24c0*/  BSYNC.RECONVERGENT B1 ;  /* 0x0000000000017941 */ /* 0x000fea0003800200 */
.L_x_47:
        /* <DEDUP_REMOVED lines=19> */
[----:B------:R-:W-:Y:S01]  /*2600*/  IMAD.MOV.U32 R8, RZ, RZ, R12 ;  /* 0x000000ffff087224 */ /* 0x000fe200078e000c */
[----:B------:R-:W-:-:S07]  /*2610*/  MOV R9, R13 ;  /* 0x0000000d00097202 */ /* 0x000fce0000000f00 */
.L_x_50:
[----:B------:R-:W-:Y:S05]  /*2620*/  BSYNC.RECONVERGENT B1 ;  /* 0x0000000000017941 */ /* 0x000fea0003800200 */
.L_x_49:
[----:B------:R-:W0:Y:S01]  /*2630*/  S2UR UR6, SR_CgaCtaId ;  /* 0x00000000000679c3 */ /* 0x000e220000008800 */
[----:B------:R-:W1:Y:S01]  /*2640*/  F2I.F64.TRUNC R8, R8 ;  /* 0x0000000800087311 */ /* 0x000e62000030d100 */
[----:B------:R-:W-:Y:S01]  /*2650*/  UMOV UR4, 0x400 ;  /* 0x0000040000047882 */ /* 0x000fe20000000000 */
[----:B------:R-:W-:Y:S01]  /*2660*/  BSSY.RECONVERGENT B0, `(.L_x_7) ;  /* 0x0000009000007945 */ /* 0x000fe20003800200 */
[----:B------:R-:W-:-:S04]  /*2670*/  UIADD3 UR4, UPT, UPT, UR4, 0x1800, URZ ;  /* 0x0000180004047890 */ /* 0x000fc8000fffe0ff */
[----:B0-----:R-:W-:-:S06]  /*2680*/  ULEA UR4, UR6, UR4, 0x18 ;  /* 0x0000000406047291 */ /* 0x001fcc000f8ec0ff */
[----:B-1----:R-:W-:-:S07]  /*2690*/  LEA R21, R8, UR4, 0x3 ;  /* 0x0000000408157c11 */ /* 0x002fce000f8e18ff */
.L_x_51:
[----:B------:R-:W0:Y:S02]  /*26a0*/  LDS.64 R12, [R21] ;  /* 0x00000000150c7984 */ /* 0x000e240000000a00 */
[----:B0-----:R-:W-:-:S05]  /*26b0*/  IADD3 R14, P0, PT, R12, 0x1, RZ ;  /* 0x000000010c0e7810 */ /* 0x001fca0007f1e0ff */
[----:B------:R-:W-:-:S07]  /*26c0*/  IMAD.X R15, RZ, RZ, R13, P0 ;  /* 0x000000ffff0f7224 */ /* 0x000fce00000e060d */
[----:B------:R-:W0:Y:S02]  /*26d0*/  ATOMS.CAST.SPIN.64 P0, [R21], R12, R14 ;  /* 0x0000000c1500758d */ /* 0x000e24000180040e */
[----:B0-----:R-:W-:Y:S05]  /*26e0*/  @!P0 BRA `(.L_x_51) ;  /* 0xfffffffc00ec8947 */ /* 0x001fea000383ffff */
[----:B------:R-:W-:Y:S05]  /*26f0*/  BSYNC.RECONVERGENT B0 ;  /* 0x0000000000007941 */ /* 0x000fea0003800200 */
.L_x_7:
[----:B------:R-:W-:Y:S06]  /*2700*/  BAR.SYNC.DEFER_BLOCKING 0x0 ;  /* 0x0000000000007b1d */ /* 0x000fec0000010000 */
[----:B------:R-:W-:Y:S05]  /*2710*/  WARPSYNC.ALL ;  /* 0x0000000000007948 */ /* 0x000fea0003800000 */
[----:B------:R-:W-:Y:S05]  /*2720*/  @P1 BRA `(.L_x_52) ;  /* 0xffffffdc00ac1947 */ /* 0x000fea000383ffff */
.L_x_6:
[----:B------:R-:W0:Y:S01]  /*2730*/  S2R R2, SR_CgaCtaId ;  /* 0x0000000000027919 */ /* 0x000e220000008800 */
[----:B------:R-:W-:Y:S05]  /*2740*/  WARPSYNC.ALL ;  /* 0x0000000000007948 */ /* 0x000fea0003800000 */
[----:B------:R-:W1:Y:S01]  /*2750*/  LDCU.64 UR6, c[0x0][0x390] ;  /* 0x00007200ff0677ac */ /* 0x000e620008000a00 */
[----:B------:R-:W-:Y:S01]  /*2760*/  MOV R9, 0x400 ;  /* 0x0000040000097802 */ /* 0x000fe20000000f00 */
[----:B------:R-:W-:Y:S02]  /*2770*/  VIADD R6, R0, 0x1 ;  /* 0x0000000100067836 */ /* 0x000fe40000000000 */
[----:B------:R-:W-:-:S03]  /*2780*/  IMAD.IADD R20, R5, 0x1, R0 ;  /* 0x0000000105147824 */ /* 0x000fc600078e0200 */
[----:B------:R-:W-:Y:S02]  /*2790*/  ISETP.GE.U32.AND P0, PT, R6, R3, PT ;  /* 0x000000030600720c */ /* 0x000fe40003f06070 */
[----:B-1----:R-:W-:Y:S02]  /*27a0*/  ISETP.GE.U32.AND P1, PT, R20, UR6, PT ;  /* 0x0000000614007c0c */ /* 0x002fe4000bf26070 */
[----:B0-----:R-:W-:Y:S02]  /*27b0*/  LEA R9, R2, R9, 0x18 ;  /* 0x0000000902097211 */ /* 0x001fe400078ec0ff */
[----:B------:R-:W-:-:S03]  /*27c0*/  SHF.R.S32.HI R2, RZ, 0x1f, R20 ;  /* 0x0000001fff027819 */ /* 0x000fc60000011414 */
[----:B------:R-:W-:Y:S01]  /*27d0*/  IMAD R13, R0, 0x18, R9 ;  /* 0x00000018000d7824 */ /* 0x000fe200078e0209 */
[----:B------:R-:W-:-:S04]  /*27e0*/  ISETP.GE.OR.EX P0, PT, R2, UR7, P0, P1 ;  /* 0x0000000702007c0c */ /* 0x000fc80008706710 */
[----:B-----5:R0:W-:Y:S04]  /*27f0*/  STS.64 [R13], R18 ;  /* 0x000000120d007388 */ /* 0x0201e80000000a00 */
[----:B------:R0:W-:Y:S04]  /*2800*/  STS.64 [R13+0x8], R16 ;  /* 0x000008100d007388 */ /* 0x0001e80000000a00 */
[----:B------:R0:W-:Y:S01]  /*2810*/  STS.64 [R13+0x10], R10 ;  /* 0x0000100a0d007388 */ /* 0x0001e20000000a00 */
[----:B------:R-:W-:Y:S06]  /*2820*/  BAR.SYNC.DEFER_BLOCKING 0x0 ;  /* 0x0000000000007b1d */ /* 0x000fec0000010000 */
[----:B------:R-:W-:Y:S05]  /*2830*/  @P0 BRA `(.L_x_53) ;  /* 0x00000020001c0947 */ /* 0x000fea0003800000 */
[----:B------:R-:W-:Y:S01]  /*2840*/  IADD3 R4, PT, PT, R3, -0x2, -R0 ;  /* 0xfffffffe03047810 */ /* 0x000fe20007ffe800 */
[----:B------:R-:W-:Y:S01]  /*2850*/  BSSY B2, `(.L_x_54) ;  /* 0x000012b000027945 */ /* 0x000fe20003800000 */
[----:B------:R-:W-:Y:S02]  /*2860*/  LOP3.LUT R2, RZ, R0, RZ, 0x33, !PT ;  /* 0x00000000ff027212 */ /* 0x000fe400078e33ff */
[----:B------:R-:W-:-:S03]  /*2870*/  ISETP.GE.U32.AND P0, PT, R4, 0x3, PT ;  /* 0x000000030400780c */ /* 0x000fc60003f06070 */
[----:B------:R-:W-:-:S05]  /*2880*/  IMAD.IADD R2, R2, 0x1, R3 ;  /* 0x0000000102027824 */ /* 0x000fca00078e0203 */
[----:B------:R-:W-:-:S05]  /*2890*/  LOP3.LUT R21, R2, 0x3, RZ, 0xc0, !PT ;  /* 0x0000000302157812 */ /* 0x000fca00078ec0ff */
[----:B------:R-:W-:Y:S05]  /*28a0*/  @!P0 BRA `(.L_x_55) ;  /* 0x0000001000948947 */ /* 0x000fea0003800000 */
[----:B------:R-:W-:Y:S01]  /*28b0*/  LOP3.LUT R4, R2, 0xfffffffc, RZ, 0xc0, !PT ;  /* 0xfffffffc02047812 */ /* 0x000fe200078ec0ff */
[----:B------:R-:W-:Y:S01]  /*28c0*/  BSSY B1, `(.L_x_56) ;  /* 0x0000122000017945 */ /* 0x000fe20003800000 */
[----:B------:R-:W-:Y:S02]  /*28d0*/  VIADD R8, R13, 0x38 ;  /* 0x000000380d087836 */ /* 0x000fe40000000000 */
[----:B------:R-:W-:Y:S02]  /*28e0*/  VIADD R6, R0, 0x2 ;  /* 0x0000000200067836 */ /* 0x000fe40000000000 */
[----:B------:R-:W-:-:S07]  /*28f0*/  IMAD.MOV R4, RZ, RZ, -R4 ;  /* 0x000000ffff047224 */ /* 0x000fce00078e0a04 */
.L_x_85:
[----:B------:R-:W-:Y:S05]  /*2900*/  YIELD ;  /* 0x0000000000007946 */ /* 0x000fea0003800000 */
[----:B------:R-:W1:Y:S01]  /*2910*/  LDCU.64 UR6, c[0x0][0x390] ;  /* 0x00007200ff0677ac */ /* 0x000e620008000a00 */
[----:B------:R-:W-:Y:S01]  /*2920*/  VIADD R12, R20, 0x1 ;  /* 0x00000001140c7836 */ /* 0x000fe20000000000 */
[----:B------:R-:W-:Y:S01]  /*2930*/  BSSY.RECONVERGENT B3, `(.L_x_57) ;  /* 0x0000044000037945 */ /* 0x000fe20003800200 */
[----:B------:R-:W-:-:S05]  /*2940*/  VIADD R4, R4, 0x4 ;  /* 0x0000000404047836 */ /* 0x000fca0000000000 */
[----:B------:R-:W-:Y:S02]  /*2950*/  ISETP.NE.AND P1, PT, R4, RZ, PT ;  /* 0x000000ff0400720c */ /* 0x000fe40003f25270 */
[----:B-1----:R-:W-:-:S04]  /*2960*/  ISETP.GE.U32.AND P0, PT, R12, UR6, PT ;  /* 0x000000060c007c0c */ /* 0x002fc8000bf06070 */
[----:B------:R-:W-:-:S13]  /*2970*/  ISETP.GE.AND.EX P0, PT, RZ, UR7, PT, P0 ;  /* 0x00000007ff007c0c */ /* 0x000fda000bf06300 */
[----:B------:R-:W-:Y:S05]  /*2980*/  @P0 BRA `(.L_x_58) ;  /* 0x0000000000f80947 */ /* 0x000fea0003800000 */
[----:B------:R-:W1:Y:S01]  /*2990*/  LDS.64 R22, [R8+-0x18] ;  /* 0xffffe80008167984 */ /* 0x000e620000000a00 */
[----:B------:R-:W-:Y:S01]  /*29a0*/  MOV R26, 0x0 ;  /* 0x00000000001a7802 */ /* 0x000fe20000000f00 */
[----:B------:R-:W-:Y:S01]  /*29b0*/  IMAD.MOV.U32 R27, RZ, RZ, 0x3fd80000 ;  /* 0x3fd80000ff1b7424 */ /* 0x000fe200078e00ff */
[----:B------:R-:W-:Y:S01]  /*29c0*/  BSSY.RECONVERGENT B4, `(.L_x_59) ;  /* 0x000001b000047945 */ /* 0x000fe20003800200 */
[----:B------:R-:W2:Y:S04]  /*29d0*/  LDS.64 R14, [R8+-0x20] ;  /* 0xffffe000080e7984 */ /* 0x000ea80000000a00 */
[----:B0-----:R-:W0:Y:S01]  /*29e0*/  LDS.64 R12, [R8+-0x10] ;  /* 0xfffff000080c7984 */ /* 0x001e220000000a00 */
[----:B-1----:R-:W-:Y:S02]  /*29f0*/  DADD R22, R16, -R22 ;  /* 0x0000000010167229 */ /* 0x002fe40000000816 */
[----:B--2---:R-:W-:-:S06]  /*2a00*/  DADD R14, R18, -R14 ;  /* 0x00000000120e7229 */ /* 0x004fcc000000080e */
[----:B------:R-:W-:Y:S02]  /*2a10*/  DMUL R22, R22, R22 ;  /* 0x0000001616167228 */ /* 0x000fe40000000000 */
[----:B0-----:R-:W-:-:S06]  /*2a20*/  DADD R12, R10, -R12 ;  /* 0x000000000a0c7229 */ /* 0x001fcc000000080c */
[----:B------:R-:W-:-:S08]  /*2a30*/  DFMA R22, R14, R14, R22 ;  /* 0x0000000e0e16722b */ /* 0x000fd00000000016 */
        /* <DEDUP_REMOVED lines=19> */
.L_x_60:
[----:B------:R-:W-:Y:S05]  /*2b70*/  BSYNC.RECONVERGENT B4 ;  /* 0x0000000000047941 */ /* 0x000fea0003800200 */
.L_x_59:
        /* <DEDUP_REMOVED lines=19> */
.L_x_62:
[----:B------:R-:W-:Y:S05]  /*2cb0*/  BSYNC.RECONVERGENT B4 ;  /* 0x0000000000047941 */ /* 0x000fea0003800200 */
.L_x_61:
[----:B------:R-:W0:Y:S01]  /*2cc0*/  S2UR UR6, SR_CgaCtaId ;  /* 0x00000000000679c3 */ /* 0x000e220000008800 */
[----:B------:R-:W1:Y:S01]  /*2cd0*/  F2I.F64.TRUNC R12, R12 ;  /* 0x0000000c000c7311 */ /* 0x000e62000030d100 */
[----:B------:R-:W-:Y:S02]  /*2ce0*/  UMOV UR4, 0x400 ;  /* 0x0000040000047882 */ /* 0x000fe40000000000 */
[----:B------:R-:W-:-:S04]  /*2cf0*/  UIADD3 UR4, UPT, UPT, UR4, 0x1800, URZ ;  /* 0x0000180004047890 */ /* 0x000fc8000fffe0ff */
[----:B0-----:R-:W-:-:S06]  /*2d00*/  ULEA UR4, UR6, UR4, 0x18 ;  /* 0x0000000406047291 */ /* 0x001fcc000f8ec0ff */
[----:B-1----:R-:W-:-:S07]  /*2d10*/  LEA R23, R12, UR4, 0x3 ;  /* 0x000000040c177c11 */ /* 0x002fce000f8e18ff */
.L_x_63:
[----:B------:R-:W0:Y:S02]  /*2d20*/  LDS.64 R12, [R23] ;  /* 0x00000000170c7984 */ /* 0x000e240000000a00 */
[----:B0-----:R-:W-:-:S05]  /*2d30*/  IADD3 R14, P0, PT, R12, 0x1, RZ ;  /* 0x000000010c0e7810 */ /* 0x001fca0007f1e0ff */
[----:B------:R-:W-:-:S07]  /*2d40*/  IMAD.X R15, RZ, RZ, R13, P0 ;  /* 0x000000ffff0f7224 */ /* 0x000fce00000e060d */
[----:B------:R-:W0:Y:S02]  /*2d50*/  ATOMS.CAST.SPIN.64 P0, [R23], R12, R14 ;  /* 0x0000000c1700758d */ /* 0x000e24000180040e */
[----:B0-----:R-:W-:Y:S05]  /*2d60*/  @!P0 BRA `(.L_x_63) ;  /* 0xfffffffc00ec8947 */ /* 0x001fea000383ffff */
.L_x_58:
[----:B------:R-:W-:Y:S05]  /*2d70*/  BSYNC.RECONVERGENT B3 ;  /* 0x0000000000037941 */ /* 0x000fea0003800200 */
.L_x_57:
[----:B------:R-:W1:Y:S01]  /*2d80*/  LDCU.64 UR6, c[0x0][0x390] ;  /* 0x00007200ff0677ac */ /* 0x000e620008000a00 */
[----:B------:R-:W-:Y:S01]  /*2d90*/  VIADD R12, R20, 0x2 ;  /* 0x00000002140c7836 */ /* 0x000fe20000000000 */
[----:B------:R-:W-:Y:S04]  /*2da0*/  BSSY.RECONVERGENT B3, `(.L_x_64) ;  /* 0x0000042000037945 */ /* 0x000fe80003800200 */
[----:B-1----:R-:W-:-:S04]  /*2db0*/  ISETP.GE.U32.AND P0, PT, R12, UR6, PT ;  /* 0x000000060c007c0c */ /* 0x002fc8000bf06070 */
[----:B------:R-:W-:-:S13]  /*2dc0*/  ISETP.GE.AND.EX P0, PT, RZ, UR7, PT, P0 ;  /* 0x00000007ff007c0c */ /* 0x000fda000bf06300 */
[----:B------:R-:W-:Y:S05]  /*2dd0*/  @P0 BRA `(.L_x_65) ;  /* 0x0000000000f80947 */ /* 0x000fea0003800000 */
[----:B------:R-:W1:Y:S01]  /*2de0*/  LDS.64 R22, [R8] ;  /* 0x0000000008167984 */ /* 0x000e620000000a00 */
[----:B------:R-:W-:Y:S01]  /*2df0*/  IMAD.MOV.U32 R26, RZ, RZ, 0x0 ;  /* 0x00000000ff1a7424 */ /* 0x000fe200078e00ff */
[----:B------:R-:W-:Y:S01]  /*2e00*/  MOV R27, 0x3fd80000 ;  /* 0x3fd80000001b7802 */ /* 0x000fe20000000f00 */
[----:B------:R-:W-:Y:S01]  /*2e10*/  BSSY.RECONVERGENT B4, `(.L_x_66) ;  /* 0x000001b000047945 */ /* 0x000fe20003800200 */
[----:B------:R-:W2:Y:S04]  /*2e20*/  LDS.64 R14, [R8+-0x8] ;  /* 0xfffff800080e7984 */ /* 0x000ea80000000a00 */
[----:B0-----:R-:W0:Y:S01]  /*2e30*/  LDS.64 R12, [R8+0x8] ;  /* 0x00000800080c7984 */ /* 0x001e220000000a00 */
        /* <DEDUP_REMOVED lines=24> */
.L_x_67:
[----:B------:R-:W-:Y:S05]  /*2fc0*/  BSYNC.RECONVERGENT B4 ;  /* 0x0000000000047941 */ /* 0x000fea0003800200 */
.L_x_66:
        /* <DEDUP_REMOVED lines=19> */
.L_x_69:
[----:B------:R-:W-:Y:S05]  /*3100*/  BSYNC.RECONVERGENT B4 ;  /* 0x0000000000047941 */ /* 0x000fea0003800200 */
.L_x_68:
[----:B------:R-:W0:Y:S01]  /*3110*/  S2UR UR6, SR_CgaCtaId ;  /* 0x00000000000679c3 */ /* 0x000e220000008800 */
[----:B------:R-:W1:Y:S01]  /*3120*/  F2I.F64.TRUNC R12, R12 ;  /* 0x0000000c000c7311 */ /* 0x000e62000030d100 */
[----:B------:R-:W-:Y:S02]  /*3130*/  UMOV UR4, 0x400 ;  /* 0x0000040000047882 */ /* 0x000fe40000000000 */
[----:B------:R-:W-:-:S04]  /*3140*/  UIADD3 UR4, UPT, UPT, UR4, 0x1800, URZ ;  /* 0x0000180004047890 */ /* 0x000fc8000fffe0ff */
[----:B0-----:R-:W-:-:S06]  /*3150*/  ULEA UR4, UR6, UR4, 0x18 ;  /* 0x0000000406047291 */ /* 0x001fcc000f8ec0ff */
[----:B-1----:R-:W-:-:S07]  /*3160*/  LEA R23, R12, UR4, 0x3 ;  /* 0x000000040c177c11 */ /* 0x002fce000f8e18ff */
.L_x_70:
[----:B------:R-:W0:Y:S02]  /*3170*/  LDS.64 R12, [R23] ;  /* 0x00000000170c7984 */ /* 0x000e240000000a00 */
[----:B0-----:R-:W-:-:S05]  /*3180*/  IADD3 R14, P0, PT, R12, 0x1, RZ ;  /* 0x000000010c0e7810 */ /* 0x001fca0007f1e0ff */
[----:B------:R-:W-:-:S07]  /*3190*/  IMAD.X R15, RZ, RZ, R13, P0 ;  /* 0x000000ffff0f7224 */ /* 0x000fce00000e060d */
[----:B------:R-:W0:Y:S02]  /*31a0*/  ATOMS.CAST.SPIN.64 P0, [R23], R12, R14 ;  /* 0x0000000c1700758d */ /* 0x000e24000180040e */
[----:B0-----:R-:W-:Y:S05]  /*31b0*/  @!P0 BRA `(.L_x_70) ;  /* 0xfffffffc00ec8947 */ /* 0x001fea000383ffff */
.L_x_65:
[----:B------:R-:W-:Y:S05]  /*31c0*/  BSYNC.RECONVERGENT B3 ;  /* 0x0000000000037941 */ /* 0x000fea0003800200 */
.L_x_64:
[----:B------:R-:W1:Y:S01]  /*31d0*/  LDCU.64 UR6, c[0x0][0x390] ;  /* 0x00007200ff0677ac */ /* 0x000e620008000a00 */
[----:B------:R-:W-:Y:S01]  /*31e0*/  VIADD R12, R20, 0x3 ;  /* 0x00000003140c7836 */ /* 0x000fe20000000000 */
[----:B------:R-:W-:Y:S04]  /*31f0*/  BSSY.RECONVERGENT B3, `(.L_x_71) ;  /* 0x0000042000037945 */ /* 0x000fe80003800200 */
[----:B-1----:R-:W-:-:S04]  /*3200*/  ISETP.GE.U32.AND P0, PT, R12, UR6, PT ;  /* 0x000000060c007c0c */ /* 0x002fc8000bf06070 */
[----:B------:R-:W-:-:S13]  /*3210*/  ISETP.GE.AND.EX P0, PT, RZ, UR7, PT, P0 ;  /* 0x00000007ff007c0c */ /* 0x000fda000bf06300 */
[----:B------:R-:W-:Y:S05]  /*3220*/  @P0 BRA `(.L_x_72) ;  /* 0x0000000000f80947 */ /* 0x000fea0003800000 */
[----:B------:R-:W1:Y:S01]  /*3230*/  LDS.64 R22, [R8+0x18] ;  /* 0x0000180008167984 */ /* 0x000e620000000a00 */
[----:B------:R-:W-:Y:S01]  /*3240*/  IMAD.MOV.U32 R26, RZ, RZ, 0x0 ;  /* 0x00000000ff1a7424 */ /* 0x000fe200078e00ff */
[----:B------:R-:W-:Y:S01]  /*3250*/  BSSY.RECONVERGENT B4, `(.L_x_73) ;  /* 0x000001c000047945 */ /* 0x000fe20003800200 */
[----:B------:R-:W-:Y:S01]  /*3260*/  IMAD.MOV.U32 R27, RZ, RZ, 0x3fd80000 ;  /* 0x3fd80000ff1b7424 */ /* 0x000fe200078e00ff */
[----:B------:R-:W2:Y:S04]  /*3270*/  LDS.64 R14, [R8+0x10] ;  /* 0x00001000080e7984 */ /* 0x000ea80000000a00 */
        /* <DEDUP_REMOVED lines=16> */
[----:B------:R-:W-:Y:S01]  /*3380*/  IADD3 R15, PT, PT, R27, -0x100000, RZ ;  /* 0xfff000001b0f7810 */ /* 0x000fe20007ffe0ff */
[----:B------:R-:W-:-:S05]  /*3390*/  IMAD.MOV.U32 R14, RZ, RZ, R26 ;  /* 0x000000ffff0e7224 */ /* 0x000fca00078e001a */
[----:B------:R-:W-:-:S08]  /*33a0*/  DFMA R22, R12, -R12, R28 ;  /* 0x8000000c0c16722b */ /* 0x000fd0000000001c */
[----:B------:R-:W-:Y:S01]  /*33b0*/  DFMA R32, R22, R14, R12 ;  /* 0x0000000e1620722b */ /* 0x000fe2000000000c */
[----:B------:R-:W-:Y:S10]  /*33c0*/  @!P0 BRA `(.L_x_74) ;  /* 0x0000000000108947 */ /* 0x000ff40003800000 */
[----:B------:R-:W-:Y:S01]  /*33d0*/  IMAD.MOV.U32 R14, RZ, RZ, R26 ;  /* 0x000000ffff0e7224 */ /* 0x000fe200078e001a */
[----:B------:R-:W-:Y:S01]  /*33e0*/  MOV R26, 0x3410 ;  /* 0x00003410001a7802 */ /* 0x000fe20000000f00 */
[----:B------:R-:W-:-:S07]  /*33f0*/  IMAD.MOV.U32 R25, RZ, RZ, R29 ;  /* 0x000000ffff197224 */ /* 0x000fce00078e001d */
[----:B------:R-:W-:Y:S05]  /*3400*/  CALL.REL.NOINC `($__internal_1_$__cuda_sm20_dsqrt_rn_f64_mediumpath_v1) ;  /* 0x0000001c00e87944 */ /* 0x000fea0003c00000 */
.L_x_74:
[----:B------:R-:W-:Y:S05]  /*3410*/  BSYNC.RECONVERGENT B4 ;  /* 0x0000000000047941 */ /* 0x000fea0003800200 */
.L_x_73:
        /* <DEDUP_REMOVED lines=19> */
.L_x_76:
[----:B------:R-:W-:Y:S05]  /*3550*/  BSYNC.RECONVERGENT B4 ;  /* 0x0000000000047941 */ /* 0x000fea0003800200 */
.L_x_75:
[----:B------:R-:W0:Y:S01]  /*3560*/  S2UR UR6, SR_CgaCtaId ;  /* 0x00000000000679c3 */ /* 0x000e220000008800 */
[----:B------:R-:W1:Y:S01]  /*3570*/  F2I.F64.TRUNC R12, R12 ;  /* 0x0000000c000c7311 */ /* 0x000e62000030d100 */
[----:B------:R-:W-:Y:S02]  /*3580*/  UMOV UR4, 0x400 ;  /* 0x0000040000047882 */ /* 0x000fe40000000000 */
[----:B------:R-:W-:-:S04]  /*3590*/  UIADD3 UR4, UPT, UPT, UR4, 0x1800, URZ ;  /* 0x0000180004047890 */ /* 0x000fc8000fffe0ff */
[----:B0-----:R-:W-:-:S06]  /*35a0*/  ULEA UR4, UR6, UR4, 0x18 ;  /* 0x0000000406047291 */ /* 0x001fcc000f8ec0ff */
[----:B-1----:R-:W-:-:S07]  /*35b0*/  LEA R23, R12, UR4, 0x3 ;  /* 0x000000040c177c11 */ /* 0x002fce000f8e18ff */
.L_x_77:
[----:B------:R-:W0:Y:S02]  /*35c0*/  LDS.64 R12, [R23] ;  /* 0x00000000170c7984 */ /* 0x000e240000000a00 */
[----:B0-----:R-:W-:-:S05]  /*35d0*/  IADD3 R14, P0, PT, R12, 0x1, RZ ;  /* 0x000000010c0e7810 */ /* 0x001fca0007f1e0ff */
[----:B------:R-:W-:-:S07]  /*35e0*/  IMAD.X R15, RZ, RZ, R13, P0 ;  /* 0x000000ffff0f7224 */ /* 0x000fce00000e060d */
[----:B------:R-:W0:Y:S02]  /*35f0*/  ATOMS.CAST.SPIN.64 P0, [R23], R12, R14 ;  /* 0x0000000c1700758d */ /* 0x000e24000180040e */
[----:B0-----:R-:W-:Y:S05]  /*3600*/  @!P0 BRA `(.L_x_77) ;  /* 0xfffffffc00ec8947 */ /* 0x001fea000383ffff */
.L_x_72:
[----:B------:R-:W-:Y:S05]  /*3610*/  BSYNC.RECONVERGENT B3 ;  /* 0x0000000000037941 */ /* 0x000fea0003800200 */
.L_x_71:
        /* <DEDUP_REMOVED lines=36> */
[----:B------:R-:W-:Y:S02]  /*3860*/  IMAD.MOV.U32 R30, RZ, RZ, R32 ;  /* 0x000000ffff1e7224 */ /* 0x000fe400078e0020 */
[----:B------:R-:W-:-:S07]  /*3870*/  IMAD.MOV.U32 R31, RZ, RZ, R33 ;  /* 0x000000ffff1f7224 */ /* 0x000fce00078e0021 */
.L_x_81:
[----:B------:R-:W-:Y:S05]  /*3880*/  BSYNC.RECONVERGENT B4 ;  /* 0x0000000000047941 */ /* 0x000fea0003800200 */
.L_x_80:
        /* <DEDUP_REMOVED lines=17> */
[----:B------:R-:W-:Y:S01]  /*39a0*/  IMAD.MOV.U32 R32, RZ, RZ, R30 ;  /* 0x000000ffff207224 */ /* 0x000fe200078e001e */
[----:B------:R-:W-:Y:S01]  /*39b0*/  MOV R26, 0x39e0 ;  /* 0x000039e0001a7802 */ /* 0x000fe20000000f00 */
[----:B------:R-:W-:-:S07]  /*39c0*/  IMAD.MOV.U32 R33, RZ, RZ, R31 ;  /* 0x000000ffff217224 */ /* 0x000fce00078e001f */
[----:B------:R-:W-:Y:S05]  /*39d0*/  CALL.REL.NOINC `($__internal_0_$__cuda_sm20_div_rn_f64_full) ;  /* 0x0000001000fc7944 */ /* 0x000fea0003c00000 */
.L_x_83:
[----:B------:R-:W-:Y:S05]  /*39e0*/  BSYNC.RECONVERGENT B4 ;  /* 0x0000000000047941 */ /* 0x000fea0003800200 */
.L_x_82:
[----:B------:R-:W0:Y:S01]  /*39f0*/  S2UR UR6, SR_CgaCtaId ;  /* 0x00000000000679c3 */ /* 0x000e220000008800 */
[----:B------:R-:W1:Y:S01]  /*3a00*/  F2I.F64.TRUNC R12, R12 ;  /* 0x0000000c000c7311 */ /* 0x000e62000030d100 */
[----:B------:R-:W-:Y:S02]  /*3a10*/  UMOV UR4, 0x400 ;  /* 0x0000040000047882 */ /* 0x000fe40000000000 */
[----:B------:R-:W-:-:S04]  /*3a20*/  UIADD3 UR4, UPT, UPT, UR4, 0x1800, URZ ;  /* 0x0000180004047890 */ /* 0x000fc8000fffe0ff */
[----:B0-----:R-:W-:-:S06]  /*3a30*/  ULEA UR4, UR6, UR4, 0x18 ;  /* 0x0000000406047291 */ /* 0x001fcc000f8ec0ff */
[----:B-1----:R-:W-:-:S07]  /*3a40*/  LEA R23, R12, UR4, 0x3 ;  /* 0x000000040c177c11 */ /* 0x002fce000f8e18ff */
.L_x_84:
[----:B------:R-:W0:Y:S02]  /*3a50*/  LDS.64 R12, [R23] ;  /* 0x00000000170c7984 */ /* 0x000e240000000a00 */
[----:B0-----:R-:W-:-:S05]  /*3a60*/  IADD3 R14, P0, PT, R12, 0x1, RZ ;  /* 0x000000010c0e7810 */ /* 0x001fca0007f1e0ff */
[----:B------:R-:W-:-:S07]  /*3a70*/  IMAD.X R15, RZ, RZ, R13, P0 ;  /* 0x000000ffff0f7224 */ /* 0x000fce00000e060d */
[----:B------:R-:W0:Y:S02]  /*3a80*/  ATOMS.CAST.SPIN.64 P0, [R23], R12, R14 ;  /* 0x0000000c1700758d */ /* 0x000e24000180040e */
[----:B0-----:R-:W-:Y:S05]  /*3a90*/  @!P0 BRA `(.L_x_84) ;  /* 0xfffffffc00ec8947 */ /* 0x001fea000383ffff */
.L_x_79:
[----:B------:R-:W-:Y:S05]  /*3aa0*/  BSYNC.RECONVERGENT B3 ;  /* 0x0000000000037941 */ /* 0x000fea0003800200 */
.L_x_78:
[----:B------:R-:W-:Y:S02]  /*3ab0*/  VIADD R6, R6, 0x4 ;  /* 0x0000000406067836 */ /* 0x000fe40000000000 */
[----:B------:R-:W-:Y:S01]  /*3ac0*/  VIADD R8, R8, 0x60 ;  /* 0x0000006008087836 */ /* 0x000fe20000000000 */
[----:B------:R-:W-:Y:S06]  /*3ad0*/  @P1 BRA `(.L_x_85) ;  /* 0xffffffec00881947 */ /* 0x000fec000383ffff */
[----:B------:R-:W-:Y:S05]  /*3ae0*/  BSYNC B1 ;  /* 0x0000000000017941 */ /* 0x000fea0003800000 */
.L_x_56:
[----:B------:R-:W-:-:S07]  /*3af0*/  IADD3 R6, PT, PT, R6, -0x1, RZ ;  /* 0xffffffff06067810 */ /* 0x000fce0007ffe0ff */
.L_x_55:
[----:B------:R-:W-:Y:S05]  /*3b00*/  BSYNC B2 ;  /* 0x0000000000027941 */ /* 0x000fea0003800000 */
.L_x_54:
[----:B------:R-:W-:-:S13]  /*3b10*/  ISETP.NE.AND P0, PT, R21, RZ, PT ;  /* 0x000000ff1500720c */ /* 0x000fda0003f05270 */
[----:B------:R-:W-:Y:S05]  /*3b20*/  @!P0 BRA `(.L_x_53) ;  /* 0x0000000c00608947 */ /* 0x000fea0003800000 */
[----:B------:R-:W-:Y:S01]  /*3b30*/  ISETP.NE.AND P0, PT, R21, 0x1, PT ;  /* 0x000000011500780c */ /* 0x000fe20003f05270 */
[----:B------:R-:W-:-:S12]  /*3b40*/  BSSY.RECONVERGENT B1, `(.L_x_86) ;  /* 0x000008e000017945 */ /* 0x000fd80003800200 */
[----:B------:R-:W-:Y:S05]  /*3b50*/  @!P0 BRA `(.L_x_87) ;  /* 0x0000000800308947 */ /* 0x000fea0003800000 */
[----:B------:R-:W1:Y:S01]  /*3b60*/  LDCU.64 UR6, c[0x0][0x390] ;  /* 0x00007200ff0677ac */ /* 0x000e620008000a00 */
[----:B------:R-:W-:Y:S01]  /*3b70*/  IMAD.IADD R4, R5, 0x1, R6 ;  /* 0x0000000105047824 */ /* 0x000fe200078e0206 */
[----:B------:R-:W-:Y:S01]  /*3b80*/  BSSY.RECONVERGENT B2, `(.L_x_88) ;  /* 0x0000043000027945 */ /* 0x000fe20003800200 */
[----:B------:R-:W-:-:S03]  /*3b90*/  IMAD R8, R6, 0x18, R9 ;  /* 0x0000001806087824 */ /* 0x000fc600078e0209 */
[----:B-1----:R-:W-:-:S04]  /*3ba0*/  ISETP.GE.U32.AND P0, PT, R4, UR6, PT ;  /* 0x0000000604007c0c */ /* 0x002fc8000bf06070 */
[----:B------:R-:W-:-:S13]  /*3bb0*/  ISETP.GE.AND.EX P0, PT, RZ, UR7, PT, P0 ;  /* 0x00000007ff007c0c */ /* 0x000fda000bf06300 */
[----:B------:R-:W-:Y:S05]  /*3bc0*/  @P0 BRA `(.L_x_89) ;  /* 0x0000000000f80947 */ /* 0x000fea0003800000 */
[----:B------:R-:W1:Y:S01]  /*3bd0*/  LDS.64 R14, [R8+0x8] ;  /* 0x00000800080e7984 */ /* 0x000e620000000a00 */
[----:B------:R-:W-:Y:S03]  /*3be0*/  BSSY.RECONVERGENT B3, `(.L_x_90) ;  /* 0x000001d000037945 */ /* 0x000fe60003800200 */
[----:B0-----:R-:W0:Y:S04]  /*3bf0*/  LDS.64 R12, [R8] ;  /* 0x00000000080c7984 */ /* 0x001e280000000a00 */
[----:B------:R-:W2:Y:S01]  /*3c00*/  LDS.64 R20, [R8+0x10] ;  /* 0x0000100008147984 */ /* 0x000ea20000000a00 */
[----:B-1----:R-:W-:Y:S02]  /*3c10*/  DADD R14, R16, -R14 ;  /* 0x00000000100e7229 */ /* 0x002fe4000000080e */
[----:B0-----:R-:W-:-:S06]  /*3c20*/  DADD R12, R18, -R12 ;  /* 0x00000000120c7229 */ /* 0x001fcc000000080c */
[----:B------:R-:W-:Y:S02]  /*3c30*/  DMUL R14, R14, R14 ;  /* 0x0000000e0e0e7228 */ /* 0x000fe40000000000 */
[----:B--2---:R-:W-:-:S06]  /*3c40*/  DADD R20, R10, -R20 ;  /* 0x000000000a147229 */ /* 0x004fcc0000000814 */
        /* <DEDUP_REMOVED lines=22> */
.L_x_91:
[----:B------:R-:W-:Y:S05]  /*3db0*/  BSYNC.RECONVERGENT B3 ;  /* 0x0000000000037941 */ /* 0x000fea0003800200 */
.L_x_90:
        /* <DEDUP_REMOVED lines=19> */
.L_x_93:
[----:B------:R-:W-:Y:S05]  /*3ef0*/  BSYNC.RECONVERGENT B3 ;  /* 0x0000000000037941 */ /* 0x000fea0003800200 */
.L_x_92:
[----:B------:R-:W0:Y:S01]  /*3f00*/  S2UR UR6, SR_CgaCtaId ;  /* 0x00000000000679c3 */ /* 0x000e220000008800 */
[----:B------:R-:W1:Y:S01]  /*3f10*/  F2I.F64.TRUNC R12, R12 ;  /* 0x0000000c000c7311 */ /* 0x000e62000030d100 */
[----:B------:R-:W-:Y:S02]  /*3f20*/  UMOV UR4, 0x400 ;  /* 0x0000040000047882 */ /* 0x000fe40000000000 */
[----:B------:R-:W-:-:S04]  /*3f30*/  UIADD3 UR4, UPT, UPT, UR4, 0x1800, URZ ;  /* 0x0000180004047890 */ /* 0x000fc8000fffe0ff */
[----:B0-----:R-:W-:-:S06]  /*3f40*/  ULEA UR4, UR6, UR4, 0x18 ;  /* 0x0000000406047291 */ /* 0x001fcc000f8ec0ff */
[----:B-1----:R-:W-:-:S07]  /*3f50*/  LEA R21, R12, UR4, 0x3 ;  /* 0x000000040c157c11 */ /* 0x002fce000f8e18ff */
.L_x_94:
[----:B------:R-:W0:Y:S02]  /*3f60*/  LDS.64 R12, [R21] ;  /* 0x00000000150c7984 */ /* 0x000e240000000a00 */
[----:B0-----:R-:W-:-:S05]  /*3f70*/  IADD3 R14, P0, PT, R12, 0x1, RZ ;  /* 0x000000010c0e7810 */ /* 0x001fca0007f1e0ff */
[----:B------:R-:W-:-:S07]  /*3f80*/  IMAD.X R15, RZ, RZ, R13, P0 ;  /* 0x000000ffff0f7224 */ /* 0x000fce00000e060d */
[----:B------:R-:W0:Y:S02]  /*3f90*/  ATOMS.CAST.SPIN.64 P0, [R21], R12, R14 ;  /* 0x0000000c1500758d */ /* 0x000e24000180040e */
[----:B0-----:R-:W-:Y:S05]  /*3fa0*/  @!P0 BRA `(.L_x_94) ;  /* 0xfffffffc00ec8947 */ /* 0x001fea000383ffff */
.L_x_89:
[----:B------:R-:W-:Y:S05]  /*3fb0*/  BSYNC.RECONVERGENT B2 ;  /* 0x0000000000027941 */ /* 0x000fea0003800200 */
.L_x_88:
[----:B------:R-:W1:Y:S01]  /*3fc0*/  LDCU.64 UR6, c[0x0][0x390] ;  /* 0x00007200ff0677ac */ /* 0x000e620008000a00 */
[----:B------:R-:W-:Y:S01]  /*3fd0*/  IADD3 R4, PT, PT, R4, 0x1, RZ ;  /* 0x0000000104047810 */ /* 0x000fe20007ffe0ff */
[----:B------:R-:W-:Y:S03]  /*3fe0*/  BSSY.RECONVERGENT B2, `(.L_x_95) ;  /* 0x0000042000027945 */ /* 0x000fe60003800200 */
[----:B-1----:R-:W-:-:S04]  /*3ff0*/  ISETP.GE.U32.AND P0, PT, R4, UR6, PT ;  /* 0x0000000604007c0c */ /* 0x002fc8000bf06070 */
[----:B------:R-:W-:-:S13]  /*4000*/  ISETP.GE.AND.EX P0, PT, RZ, UR7, PT, P0 ;  /* 0x00000007ff007c0c */ /* 0x000fda000bf06300 */
[----:B------:R-:W-:Y:S05]  /*4010*/  @P0 BRA `(.L_x_96) ;  /* 0x0000000000f80947 */ /* 0x000fea0003800000 */
[----:B------:R-:W1:Y:S01]  /*4020*/  LDS.64 R14, [R8+0x20] ;  /* 0x00002000080e7984 */ /* 0x000e620000000a00 */
[----:B------:R-:W-:Y:S03]  /*4030*/  BSSY.RECONVERGENT B3, `(.L_x_97) ;  /* 0x000001d000037945 */ /* 0x000fe60003800200 */
[----:B0-----:R-:W0:Y:S04]  /*4040*/  LDS.64 R12, [R8+0x18] ;  /* 0x00001800080c7984 */ /* 0x001e280000000a00 */
        /* <DEDUP_REMOVED lines=27> */
.L_x_98:
[----:B------:R-:W-:Y:S05]  /*4200*/  BSYNC.RECONVERGENT B3 ;  /* 0x0000000000037941 */ /* 0x000fea0003800200 */
.L_x_97:
        /* <DEDUP_REMOVED lines=19> */
.L_x_100:
[----:B------:R-:W-:Y:S05]  /*4340*/  BSYNC.RECONVERGENT B3 ;  /* 0x0000000000037941 */ /* 0x000fea0003800200 */
.L_x_99:
[----:B------:R-:W0:Y:S01]  /*4350*/  S2UR UR6, SR_CgaCtaId ;  /* 0x00000000000679c3 */ /* 0x000e220000008800 */
[----:B------:R-:W1:Y:S01]  /*4360*/  F2I.F64.TRUNC R12, R12 ;  /* 0x0000000c000c7311 */ /* 0x000e62000030d100 */
[----:B------:R-:W-:Y:S02]  /*4370*/  UMOV UR4, 0x400 ;  /* 0x0000040000047882 */ /* 0x000fe40000000000 */
[----:B------:R-:W-:-:S04]  /*4380*/  UIADD3 UR4, UPT, UPT, UR4, 0x1800, URZ ;  /* 0x0000180004047890 */ /* 0x000fc8000fffe0ff */
[----:B0-----:R-:W-:-:S06]  /*4390*/  ULEA UR4, UR6, UR4, 0x18 ;  /* 0x0000000406047291 */ /* 0x001fcc000f8ec0ff */
[----:B-1----:R-:W-:-:S07]  /*43a0*/  LEA R21, R12, UR4, 0x3 ;  /* 0x000000040c157c11 */ /* 0x002fce000f8e18ff */
.L_x_101:
[----:B------:R-:W0:Y:S02]  /*43b0*/  LDS.64 R12, [R21] ;  /* 0x00000000150c7984 */ /* 0x000e240000000a00 */
[----:B0-----:R-:W-:-:S05]  /*43c0*/  IADD3 R14, P0, PT, R12, 0x1, RZ ;  /* 0x000000010c0e7810 */ /* 0x001fca0007f1e0ff */
[----:B------:R-:W-:-:S07]  /*43d0*/  IMAD.X R15, RZ, RZ, R13, P0 ;  /* 0x000000ffff0f7224 */ /* 0x000fce00000e060d */
[----:B------:R-:W0:Y:S02]  /*43e0*/  ATOMS.CAST.SPIN.64 P0, [R21], R12, R14 ;  /* 0x0000000c1500758d */ /* 0x000e24000180040e */
[----:B0-----:R-:W-:Y:S05]  /*43f0*/  @!P0 BRA `(.L_x_101) ;  /* 0xfffffffc00ec8947 */ /* 0x001fea000383ffff */
.L_x_96:
[----:B------:R-:W-:Y:S05]  /*4400*/  BSYNC.RECONVERGENT B2 ;  /* 0x0000000000027941 */ /* 0x000fea0003800200 */
.L_x_95:
[----:B------:R-:W-:-:S07]  /*4410*/  VIADD R6, R6, 0x2 ;  /* 0x0000000206067836 */ /* 0x000fce0000000000 */
.L_x_87:
[----:B------:R-:W-:Y:S05]  /*4420*/  BSYNC.RECONVERGENT B1 ;  /* 0x0000000000017941 */ /* 0x000fea0003800200 */
.L_x_86:
[----:B------:R-:W1:Y:S01]  /*4430*/  LDCU.64 UR6, c[0x0][0x390] ;  /* 0x00007200ff0677ac */ /* 0x000e620008000a00 */
[----:B------:R-:W-:Y:S02]  /*4440*/  IADD3 R5, PT, PT, R5, R6, RZ ;  /* 0x0000000605057210 */ /* 0x000fe40007ffe0ff */
[----:B------:R-:W-:Y:S02]  /*4450*/  LOP3.LUT R2, R2, 0x1, RZ, 0xc0, !PT ;  /* 0x0000000102027812 */ /* 0x000fe400078ec0ff */
[----:B-1----:R-:W-:-:S04]  /*4460*/  ISETP.GE.U32.AND P0, PT, R5, UR6, PT ;  /* 0x0000000605007c0c */ /* 0x002fc8000bf06070 */
[----:B------:R-:W-:-:S04]  /*4470*/  ISETP.GE.AND.EX P0, PT, RZ, UR7, PT, P0 ;  /* 0x00000007ff007c0c */ /* 0x000fc8000bf06300 */
[----:B------:R-:W-:-:S13]  /*4480*/  ISETP.NE.U32.OR P0, PT, R2, 0x1, P0 ;  /* 0x000000010200780c */ /* 0x000fda0000705470 */
[----:B------:R-:W-:Y:S05]  /*4490*/  @P0 BRA `(.L_x_53) ;  /* 0x0000000400040947 */ /* 0x000fea0003800000 */
[----:B------:R-:W-:Y:S01]  /*44a0*/  IMAD R6, R6, 0x18, R9 ;  /* 0x0000001806067824 */ /* 0x000fe200078e0209 */
[----:B------:R-:W-:Y:S04]  /*44b0*/  BSSY.RECONVERGENT B1, `(.L_x_102) ;  /* 0x000001e000017945 */ /* 0x000fe80003800200 */
[----:B------:R-:W1:Y:S04]  /*44c0*/  LDS.64 R8, [R6+0x8] ;  /* 0x0000080006087984 */ /* 0x000e680000000a00 */
[----:B------:R-:W2:Y:S04]  /*44d0*/  LDS.64 R4, [R6] ;  /* 0x0000000006047984 */ /* 0x000ea80000000a00 */
[----:B0-----:R-:W0:Y:S01]  /*44e0*/  LDS.64 R12, [R6+0x10] ;  /* 0x00001000060c7984 */ /* 0x001e220000000a00 */
[----:B-1----:R-:W-:-:S02]  /*44f0*/  DADD R8, R16, -R8 ;  /* 0x0000000010087229 */ /* 0x002fc40000000808 */
[----:B--2---:R-:W-:-:S06]  /*4500*/  DADD R4, R18, -R4 ;  /* 0x0000000012047229 */ /* 0x004fcc0000000804 */
[----:B------:R-:W-:Y:S02]  /*4510*/  DMUL R8, R8, R8 ;  /* 0x0000000808087228 */ /* 0x000fe40000000000 */
[----:B0-----:R-:W-:-:S06]  /*4520*/  DADD R12, R10, -R12 ;  /* 0x000000000a0c7229 */ /* 0x001fcc000000080c */
        /* <DEDUP_REMOVED lines=22> */
.L_x_103:
[----:B------:R-:W-:Y:S05]  /*4690*/  BSYNC.RECONVERGENT B1 ;  /* 0x0000000000017941 */ /* 0x000fea0003800200 */
.L_x_102:
        /* <DEDUP_REMOVED lines=19> */
[----:B------:R-:W-:Y:S02]  /*47d0*/  IMAD.MOV.U32 R4, RZ, RZ, R12 ;  /* 0x000000ffff047224 */ /* 0x000fe400078e000c */
[----:B------:R-:W-:-:S07]  /*47e0*/  IMAD.MOV.U32 R5, RZ, RZ, R13 ;  /* 0x000000ffff057224 */ /* 0x000fce00078e000d */
.L_x_105:
[----:B------:R-:W-:Y:S05]  /*47f0*/  BSYNC.RECONVERGENT B1 ;  /* 0x0000000000017941 */ /* 0x000fea0003800200 */
.L_x_104:
[----:B------:R-:W0:Y:S01]  /*4800*/  S2UR UR6, SR_CgaCtaId ;  /* 0x00000000000679c3 */ /* 0x000e220000008800 */
[----:B------:R-:W1:Y:S01]  /*4810*/  F2I.F64.TRUNC R4, R4 ;  /* 0x0000000400047311 */ /* 0x000e62000030d100 */
[----:B------:R-:W-:Y:S02]  /*4820*/  UMOV UR4, 0x400 ;  /* 0x0000040000047882 */ /* 0x000fe40000000000 */
[----:B------:R-:W-:-:S04]  /*4830*/  UIADD3 UR4, UPT, UPT, UR4, 0x1800, URZ ;  /* 0x0000180004047890 */ /* 0x000fc8000fffe0ff */
[----:B0-----:R-:W-:-:S06]  /*4840*/  ULEA UR4, UR6, UR4, 0x18 ;  /* 0x0000000406047291 */ /* 0x001fcc000f8ec0ff */
[----:B-1----:R-:W-:-:S07]  /*4850*/  LEA R9, R4, UR4, 0x3 ;  /* 0x0000000404097c11 */ /* 0x002fce000f8e18ff */
.L_x_106:
[----:B------:R-:W0:Y:S02]  /*4860*/  LDS.64 R4, [R9] ;  /* 0x0000000009047984 */ /* 0x000e240000000a00 */
[----:B0-----:R-:W-:-:S04]  /*4870*/  IADD3 R6, P0, PT, R4, 0x1, RZ ;  /* 0x0000000104067810 */ /* 0x001fc80007f1e0ff */
[----:B------:R-:W-:-:S08]  /*4880*/  IADD3.X R7, PT, PT, RZ, R5, RZ, P0, !PT ;  /* 0x00000005ff077210 */ /* 0x000fd000007fe4ff */
[----:B------:R-:W0:Y:S02]  /*4890*/  ATOMS.CAST.SPIN.64 P0, [R9], R4, R6 ;  /* 0x000000040900758d */ /* 0x000e240001800406 */
[----:B0-----:R-:W-:Y:S05]  /*48a0*/  @!P0 BRA `(.L_x_106) ;  /* 0xfffffffc00ec8947 */ /* 0x001fea000383ffff */
.L_x_53:
[----:B------:R-:W1:Y:S01]  /*48b0*/  LDC R5, c[0x0][0x3a4] ;  /* 0x0000e900ff057b82 */ /* 0x000e620000000800 */
[----:B------:R-:W-:Y:S07]  /*48c0*/  WARPSYNC.ALL ;  /* 0x0000000000007948 */ /* 0x000fee0003800000 */
[----:B------:R-:W-:Y:S01]  /*48d0*/  BAR.SYNC.DEFER_BLOCKING 0x0 ;  /* 0x0000000000007b1d */ /* 0x000fe20000010000 */
[----:B-1----:R-:W-:-:S13]  /*48e0*/  ISETP.GE.AND P0, PT, R0, R5, PT ;  /* 0x000000050000720c */ /* 0x002fda0003f06270 */
[----:B------:R-:W-:Y:S05]  /*48f0*/  @P0 EXIT ;  /* 0x000000000000094d */ /* 0x000fea0003800000 */
[----:B------:R-:W1:Y:S01]  /*4900*/  I2F.U32.RP R8, R3 ;  /* 0x0000000300087306 */ /* 0x000e620000209000 */
[----:B------:R-:W-:Y:S01]  /*4910*/  IMAD.IADD R4, R0, 0x1, R3 ;  /* 0x0000000100047824 */ /* 0x000fe200078e0203 */
[----:B------:R-:W-:Y:S01]  /*4920*/  ISETP.NE.U32.AND P2, PT, R3, RZ, PT ;  /* 0x000000ff0300720c */ /* 0x000fe20003f45070 */
[----:B------:R-:W-:Y:S03]  /*4930*/  BSSY.RECONVERGENT B0, `(.L_x_107) ;  /* 0x000002c000007945 */ /* 0x000fe60003800200 */
[CC--:B------:R-:W-:Y:S02]  /*4940*/  ISETP.GE.AND P0, PT, R4.reuse, R5.reuse, PT ;  /* 0x000000050400720c */ /* 0x0c0fe40003f06270 */
[----:B------:R-:W-:Y:S02]  /*4950*/  VIMNMX R2, PT, PT, R4, R5, !PT ;  /* 0x0000000504027248 */ /* 0x000fe40007fe0100 */
[----:B------:R-:W-:-:S04]  /*4960*/  SEL R9, RZ, 0x1, P0 ;  /* 0x00000001ff097807 */ /* 0x000fc80000000000 */
[----:B------:R-:W-:Y:S01]  /*4970*/  IADD3 R2, PT, PT, R2, -R4, -R9 ;  /* 0x8000000402027210 */ /* 0x000fe20007ffe809 */
[----:B-1----:R-:W1:Y:S02]  /*4980*/  MUFU.RCP R8, R8 ;  /* 0x0000000800087308 */ /* 0x002e640000001000 */
[----:B-1----:R-:W-:-:S06]  /*4990*/  VIADD R6, R8, 0xffffffe ;  /* 0x0ffffffe08067836 */ /* 0x002fcc0000000000 */
[----:B------:R1:W0:Y:S02]  /*49a0*/  F2I.FTZ.U32.TRUNC.NTZ R7, R6 ;  /* 0x0000000600077305 */ /* 0x000224000021f000 */
[----:B-1----:R-:W-:Y:S02]  /*49b0*/  IMAD.MOV.U32 R6, RZ, RZ, RZ ;  /* 0x000000ffff067224 */ /* 0x002fe400078e00ff */
[----:B0-----:R-:W-:-:S04]  /*49c0*/  IMAD.MOV R10, RZ, RZ, -R7 ;  /* 0x000000ffff0a7224 */ /* 0x001fc800078e0a07 */
[----:B------:R-:W-:-:S04]  /*49d0*/  IMAD R11, R10, R3, RZ ;  /* 0x000000030a0b7224 */ /* 0x000fc800078e02ff */
[----:B------:R-:W-:-:S06]  /*49e0*/  IMAD.HI.U32 R11, R7, R11, R6 ;  /* 0x0000000b070b7227 */ /* 0x000fcc00078e0006 */
        /* <DEDUP_REMOVED lines=12> */
[----:B------:R-:W-:-:S13]  /*4ab0*/  ISETP.NE.AND P0, PT, R4, 0x3, PT ;  /* 0x000000030400780c */ /* 0x000fda0003f05270 */
[----:B------:R-:W-:Y:S05]  /*4ac0*/  @!P0 BRA `(.L_x_108) ;  /* 0x0000000000488947 */ /* 0x000fea0003800000 */
[----:B------:R-:W0:Y:S01]  /*4ad0*/  S2UR UR5, SR_CgaCtaId ;  /* 0x00000000000579c3 */ /* 0x000e220000008800 */
[----:B------:R-:W-:Y:S01]  /*4ae0*/  UMOV UR4, 0x400 ;  /* 0x0000040000047882 */ /* 0x000fe20000000000 */
[----:B------:R-:W-:Y:S01]  /*4af0*/  IADD3 R2, PT, PT, R2, 0x1, RZ ;  /* 0x0000000102027810 */ /* 0x000fe20007ffe0ff */
[----:B------:R-:W-:-:S03]  /*4b00*/  UIADD3 UR4, UPT, UPT, UR4, 0x1800, URZ ;  /* 0x0000180004047890 */ /* 0x000fc6000fffe0ff */
[----:B------:R-:W-:Y:S02]  /*4b10*/  LOP3.LUT R2, R2, 0x3, RZ, 0xc0, !PT ;  /* 0x0000000302027812 */ /* 0x000fe400078ec0ff */
[----:B------:R-:W1:Y:S03]  /*4b20*/  LDC.64 R6, c[0x0][0x380] ;  /* 0x0000e000ff067b82 */ /* 0x000e660000000a00 */
[----:B------:R-:W-:Y:S01]  /*4b30*/  IMAD.MOV R10, RZ, RZ, -R2 ;  /* 0x000000ffff0a7224 */ /* 0x000fe200078e0a02 */
[----:B0-----:R-:W-:-:S06]  /*4b40*/  ULEA UR4, UR5, UR4, 0x18 ;  /* 0x0000000405047291 */ /* 0x001fcc000f8ec0ff */
[C---:B------:R-:W-:Y:S01]  /*4b50*/  LEA R4, R0.reuse, UR4, 0x3 ;  /* 0x0000000400047c11 */ /* 0x040fe2000f8e18ff */
[----:B-1----:R-:W-:-:S04]  /*4b60*/  IMAD.WIDE.U32 R6, R0, 0x8, R6 ;  /* 0x0000000800067825 */ /* 0x002fc800078e0006 */
[----:B------:R-:W-:-:S07]  /*4b70*/  IMAD R0, R2, R3, R0 ;  /* 0x0000000302007224 */ /* 0x000fce00078e0200 */
.L_x_109:
[----:B------:R0:W1:Y:S01]  /*4b80*/  LDS.64 R8, [R4] ;  /* 0x0000000004087984 */ /* 0x0000620000000a00 */
[----:B------:R-:W-:-:S05]  /*4b90*/  VIADD R10, R10, 0x1 ;  /* 0x000000010a0a7836 */ /* 0x000fca0000000000 */
[----:B------:R-:W-:Y:S01]  /*4ba0*/  ISETP.NE.AND P0, PT, R10, RZ, PT ;  /* 0x000000ff0a00720c */ /* 0x000fe20003f05270 */
[C---:B0-----:R-:W-:Y:S01]  /*4bb0*/  IMAD R4, R3.reuse, 0x8, R4 ;  /* 0x0000000803047824 */ /* 0x041fe200078e0204 */
[----:B-1----:R0:W-:Y:S02]  /*4bc0*/  REDG.E.ADD.64.STRONG.GPU desc[UR10][R6.64], R8 ;  /* 0x000000080600798e */ /* 0x0021e4000c12e50a */
[----:B0-----:R-:W-:-:S09]  /*4bd0*/  IMAD.WIDE.U32 R6, R3, 0x8, R6 ;  /* 0x0000000803067825 */ /* 0x001fd200078e0006 */
[----:B------:R-:W-:Y:S05]  /*4be0*/  @P0 BRA `(.L_x_109) ;  /* 0xfffffffc00e40947 */ /* 0x000fea000383ffff */
.L_x_108:
[----:B------:R-:W-:Y:S05]  /*4bf0*/  BSYNC.RECONVERGENT B0 ;  /* 0x0000000000007941 */ /* 0x000fea0003800200 */
.L_x_107:
[----:B------:R-:W-:Y:S05]  /*4c00*/  @!P1 EXIT ;  /* 0x000000000000994d */ /* 0x000fea0003800000 */
[----:B------:R-:W0:Y:S01]  /*4c10*/  S2UR UR5, SR_CgaCtaId ;  /* 0x00000000000579c3 */ /* 0x000e220000008800 */
[----:B------:R-:W-:Y:S02]  /*4c20*/  UMOV UR4, 0x400 ;  /* 0x0000040000047882 */ /* 0x000fe40000000000 */
[----:B------:R-:W-:-:S05]  /*4c30*/  UIADD3 UR4, UPT, UPT, UR4, 0x1800, URZ ;  /* 0x0000180004047890 */ /* 0x000fca000fffe0ff */
[----:B------:R-:W1:Y:S01]  /*4c40*/  LDC.64 R6, c[0x0][0x380] ;  /* 0x0000e000ff067b82 */ /* 0x000e620000000a00 */
[----:B0-----:R-:W-:-:S12]  /*4c50*/  ULEA UR4, UR5, UR4, 0x18 ;  /* 0x0000000405047291 */ /* 0x001fd8000f8ec0ff */
.L_x_110:
[C---:B0-----:R-:W-:Y:S01]  /*4c60*/  LEA R10, R0.reuse, UR4, 0x3 ;  /* 0x00000004000a7c11 */ /* 0x041fe2000f8e18ff */
[----:B------:R-:W-:Y:S02]  /*4c70*/  IMAD.IADD R12, R3, 0x1, R0 ;  /* 0x00000001030c7824 */ /* 0x000fe400078e0200 */
[----:B-1----:R-:W-:-:S04]  /*4c80*/  IMAD.WIDE.U32 R8, R0, 0x8, R6 ;  /* 0x0000000800087825 */ /* 0x002fc800078e0006 */
[C---:B------:R-:W-:Y:S02]  /*4c90*/  IMAD R14, R3.reuse, 0x8, R10 ;  /* 0x00000008030e7824 */ /* 0x040fe400078e020a */
[----:B------:R-:W0:Y:S01]  /*4ca0*/  LDS.64 R10, [R10] ;  /* 0x000000000a0a7984 */ /* 0x000e220000000a00 */
[--C-:B------:R-:W-:Y:S02]  /*4cb0*/  IMAD.IADD R16, R12, 0x1, R3.reuse ;  /* 0x000000010c107824 */ /* 0x100fe400078e0203 */
[C---:B------:R-:W-:Y:S02]  /*4cc0*/  IMAD R18, R3.reuse, 0x8, R14 ;  /* 0x0000000803127824 */ /* 0x040fe400078e020e */
[----:B------:R-:W1:Y:S01]  /*4cd0*/  LDS.64 R14, [R14] ;  /* 0x000000000e0e7984 */ /* 0x000e620000000a00 */
[----:B------:R-:W-:Y:S02]  /*4ce0*/  IMAD.IADD R2, R16, 0x1, R3 ;  /* 0x0000000110027824 */ /* 0x000fe400078e0203 */
[----:B------:R-:W-:-:S02]  /*4cf0*/  IMAD R22, R3, 0x8, R18 ;  /* 0x0000000803167824 */ /* 0x000fc400078e0212 */
[----:B------:R-:W2:Y:S01]  /*4d00*/  LDS.64 R18, [R18] ;  /* 0x0000000012127984 */ /* 0x000ea20000000a00 */
[----:B------:R-:W-:Y:S01]  /*4d10*/  IADD3 R0, PT, PT, R2, R3, RZ ;  /* 0x0000000302007210 */ /* 0x000fe20007ffe0ff */
[--C-:B------:R-:W-:Y:S02]  /*4d20*/  IMAD.WIDE.U32 R12, R12, 0x8, R6.reuse ;  /* 0x000000080c0c7825 */ /* 0x100fe400078e0006 */
[----:B------:R-:W3:Y:S01]  /*4d30*/  LDS.64 R22, [R22] ;  /* 0x0000000016167984 */ /* 0x000ee20000000a00 */
[----:B------:R-:W-:Y:S01]  /*4d40*/  ISETP.GE.AND P0, PT, R0, R5, PT ;  /* 0x000000050000720c */ /* 0x000fe20003f06270 */
[----:B------:R-:W-:-:S04]  /*4d50*/  IMAD.WIDE.U32 R16, R16, 0x8, R6 ;  /* 0x0000000810107825 */ /* 0x000fc800078e0006 */
[----:B------:R-:W-:Y:S01]  /*4d60*/  IMAD.WIDE.U32 R20, R2, 0x8, R6 ;  /* 0x0000000802147825 */ /* 0x000fe200078e0006 */
[----:B0-----:R0:W-:Y:S04]  /*4d70*/  REDG.E.ADD.64.STRONG.GPU desc[UR10][R8.64], R10 ;  /* 0x0000000a0800798e */ /* 0x0011e8000c12e50a */
[----:B-1----:R0:W-:Y:S04]  /*4d80*/  REDG.E.ADD.64.STRONG.GPU desc[UR10][R12.64], R14 ;  /* 0x0000000e0c00798e */ /* 0x0021e8000c12e50a */
[----:B--2---:R0:W-:Y:S04]  /*4d90*/  REDG.E.ADD.64.STRONG.GPU desc[UR10][R16.64], R18 ;  /* 0x000000121000798e */ /* 0x0041e8000c12e50a */
[----:B---3--:R0:W-:Y:S01]  /*4da0*/  REDG.E.ADD.64.STRONG.GPU desc[UR10][R20.64], R22 ;  /* 0x000000161400798e */ /* 0x0081e2000c12e50a */
[----:B------:R-:W-:Y:S05]  /*4db0*/  @!P0 BRA `(.L_x_110) ;  /* 0xfffffffc00a88947 */ /* 0x000fea000383ffff */
[----:B------:R-:W-:Y:S05]  /*4dc0*/  EXIT ;  /* 0x000000000000794d */ /* 0x000fea0003800000 */
        .weak           $__internal_0_$__cuda_sm20_div_rn_f64_full
        .type           $__internal_0_$__cuda_sm20_div_rn_f64_full,@function
        .size           $__internal_0_$__cuda_sm20_div_rn_f64_full,($__internal_1_$__cuda_sm20_dsqrt_rn_f64_mediumpath_v1 - $__internal_0_$__cuda_sm20_div_rn_f64_full)
$__internal_0_$__cuda_sm20_div_rn_f64_full:
[C---:B------:R-:W-:Y:S01]  /*4dd0*/  FSETP.GEU.AND P0, PT, |R7|.reuse, 1.469367938527859385e-39, PT ;  /* 0x001000000700780b */ /* 0x040fe20003f0e200 */
[----:B------:R-:W-:Y:S01]  /*4de0*/  IMAD.U32 R24, RZ, RZ, UR9 ;  /* 0x00000009ff187e24 */ /* 0x000fe2000f8e00ff */
[----:B------:R-:W-:Y:S01]  /*4df0*/  LOP3.LUT R12, R7, 0x800fffff, RZ, 0xc0, !PT ;  /* 0x800fffff070c7812 */ /* 0x000fe200078ec0ff */
[----:B------:R-:W-:Y:S01]  /*4e00*/  IMAD.MOV.U32 R25, RZ, RZ, R7 ;  /* 0x000000ffff197224 */ /* 0x000fe200078e0007 */
[C---:B------:R-:W-:Y:S01]  /*4e10*/  FSETP.GEU.AND P3, PT, |R33|.reuse, 1.469367938527859385e-39, PT ;  /* 0x001000002100780b */ /* 0x040fe20003f6e200 */
[----:B------:R-:W-:Y:S01]  /*4e20*/  IMAD.U32 R22, RZ, RZ, UR9 ;  /* 0x00000009ff167e24 */ /* 0x000fe2000f8e00ff */
[----:B------:R-:W-:Y:S01]  /*4e30*/  LOP3.LUT R23, R12, 0x3ff00000, RZ, 0xfc, !PT ;  /* 0x3ff000000c177812 */ /* 0x000fe200078efcff */
[----:B------:R-:W-:Y:S01]  /*4e40*/  IMAD.MOV.U32 R14, RZ, RZ, 0x1 ;  /* 0x00000001ff0e7424 */ /* 0x000fe200078e00ff */
[----:B------:R-:W-:Y:S01]  /*4e50*/  LOP3.LUT R27, R33, 0x7ff00000, RZ, 0xc0, !PT ;  /* 0x7ff00000211b7812 */ /* 0x000fe200078ec0ff */
[----:B------:R-:W-:Y:S01]  /*4e60*/  IMAD.MOV.U32 R28, RZ, RZ, 0x1ca00000 ;  /* 0x1ca00000ff1c7424 */ /* 0x000fe200078e00ff */
[----:B------:R-:W-:Y:S01]  /*4e70*/  LOP3.LUT R30, R7, 0x7ff00000, RZ, 0xc0, !PT ;  /* 0x7ff00000071e7812 */ /* 0x000fe200078ec0ff */
[----:B------:R-:W-:Y:S02]  /*4e80*/  BSSY.RECONVERGENT B0, `(.L_x_111) ;  /* 0x000004e000007945 */ /* 0x000fe40003800200 */
[----:B------:R-:W-:Y:S01]  /*4e90*/  @!P0 DMUL R22, R24, 8.98846567431157953865e+307 ;  /* 0x7fe0000018168828 */ /* 0x000fe20000000000 */
[----:B------:R-:W-:Y:S01]  /*4ea0*/  ISETP.GE.U32.AND P2, PT, R27, R30, PT ;  /* 0x0000001e1b00720c */ /* 0x000fe20003f46070 */
[----:B------:R-:W-:-:S02]  /*4eb0*/  IMAD.MOV.U32 R29, RZ, RZ, R27 ;  /* 0x000000ffff1d7224 */ /* 0x000fc400078e001b */
[----:B------:R-:W-:Y:S02]  /*4ec0*/  @!P3 LOP3.LUT R12, R25, 0x7ff00000, RZ, 0xc0, !PT ;  /* 0x7ff00000190cb812 */ /* 0x000fe400078ec0ff */
[----:B------:R-:W0:Y:S01]  /*4ed0*/  MUFU.RCP64H R15, R23 ;  /* 0x00000017000f7308 */ /* 0x000e220000001800 */
[----:B------:R-:W-:Y:S02]  /*4ee0*/  SEL R13, R28, 0x63400000, !P2 ;  /* 0x634000001c0d7807 */ /* 0x000fe40005000000 */
[----:B------:R-:W-:Y:S02]  /*4ef0*/  @!P3 ISETP.GE.U32.AND P4, PT, R27, R12, PT ;  /* 0x0000000c1b00b20c */ /* 0x000fe40003f86070 */
[----:B------:R-:W-:Y:S02]  /*4f00*/  LOP3.LUT R13, R13, 0x800fffff, R33, 0xf8, !PT ;  /* 0x800fffff0d0d7812 */ /* 0x000fe400078ef821 */
[----:B------:R-:W-:Y:S01]  /*4f10*/  @!P0 LOP3.LUT R30, R23, 0x7ff00000, RZ, 0xc0, !PT ;  /* 0x7ff00000171e8812 */ /* 0x000fe200078ec0ff */
[----:B0-----:R-:W-:-:S08]  /*4f20*/  DFMA R34, R14, -R22, 1 ;  /* 0x3ff000000e22742b */ /* 0x001fd00000000816 */
[----:B------:R-:W-:-:S08]  /*4f30*/  DFMA R34, R34, R34, R34 ;  /* 0x000000222222722b */ /* 0x000fd00000000022 */
[----:B------:R-:W-:Y:S01]  /*4f40*/  DFMA R34, R14, R34, R14 ;  /* 0x000000220e22722b */ /* 0x000fe2000000000e */
[----:B------:R-:W-:Y:S01]  /*4f50*/  @!P3 SEL R15, R28, 0x63400000, !P4 ;  /* 0x634000001c0fb807 */ /* 0x000fe20006000000 */
[----:B------:R-:W-:-:S03]  /*4f60*/  @!P3 IMAD.MOV.U32 R14, RZ, RZ, RZ ;  /* 0x000000ffff0eb224 */ /* 0x000fc600078e00ff */
[----:B------:R-:W-:-:S03]  /*4f70*/  @!P3 LOP3.LUT R12, R15, 0x80000000, R33, 0xf8, !PT ;  /* 0x800000000f0cb812 */ /* 0x000fc600078ef821 */
[----:B------:R-:W-:Y:S01]  /*4f80*/  DFMA R36, R34, -R22, 1 ;  /* 0x3ff000002224742b */ /* 0x000fe20000000816 */
[----:B------:R-:W-:Y:S01]  /*4f90*/  @!P3 LOP3.LUT R15, R12, 0x100000, RZ, 0xfc, !PT ;  /* 0x001000000c0fb812 */ /* 0x000fe200078efcff */
[----:B------:R-:W-:-:S06]  /*4fa0*/  IMAD.MOV.U32 R12, RZ, RZ, R32 ;  /* 0x000000ffff0c7224 */ /* 0x000fcc00078e0020 */
[----:B------:R-:W-:Y:S02]  /*4fb0*/  DFMA R36, R34, R36, R34 ;  /* 0x000000242224722b */ /* 0x000fe40000000022 */
[----:B------:R-:W-:-:S08]  /*4fc0*/  @!P3 DFMA R12, R12, 2, -R14 ;  /* 0x400000000c0cb82b */ /* 0x000fd0000000080e */
[----:B------:R-:W-:Y:S02]  /*4fd0*/  DMUL R34, R36, R12 ;  /* 0x0000000c24227228 */ /* 0x000fe40000000000 */
[----:B------:R-:W-:-:S05]  /*4fe0*/  @!P3 LOP3.LUT R29, R13, 0x7ff00000, RZ, 0xc0, !PT ;  /* 0x7ff000000d1db812 */ /* 0x000fca00078ec0ff */
[----:B------:R-:W-:Y:S01]  /*4ff0*/  VIADD R31, R29, 0xffffffff ;  /* 0xffffffff1d1f7836 */ /* 0x000fe20000000000 */
[----:B------:R-:W-:-:S04]  /*5000*/  DFMA R14, R34, -R22, R12 ;  /* 0x80000016220e722b */ /* 0x000fc8000000000c */
[----:B------:R-:W-:Y:S02]  /*5010*/  ISETP.GT.U32.AND P0, PT, R31, 0x7feffffe, PT ;  /* 0x7feffffe1f00780c */ /* 0x000fe40003f04070 */
[----:B------:R-:W-:Y:S02]  /*5020*/  IADD3 R31, PT, PT, R30, -0x1, RZ ;  /* 0xffffffff1e1f7810 */ /* 0x000fe40007ffe0ff */
[----:B------:R-:W-:Y:S02]  /*5030*/  DFMA R14, R36, R14, R34 ;  /* 0x0000000e240e722b */ /* 0x000fe40000000022 */
[----:B------:R-:W-:-:S13]  /*5040*/  ISETP.GT.U32.OR P0, PT, R31, 0x7feffffe, P0 ;  /* 0x7feffffe1f00780c */ /* 0x000fda0000704470 */
[----:B------:R-:W-:Y:S05]  /*5050*/  @P0 BRA `(.L_x_112) ;  /* 0x00000000006c0947 */ /* 0x000fea0003800000 */
[----:B------:R-:W-:-:S04]  /*5060*/  LOP3.LUT R30, R25, 0x7ff00000, RZ, 0xc0, !PT ;  /* 0x7ff00000191e7812 */ /* 0x000fc800078ec0ff */
[CC--:B------:R-:W-:Y:S02]  /*5070*/  VIADDMNMX R29, R27.reuse, -R30.reuse, 0xb9600000, !PT ;  /* 0xb96000001b1d7446 */ /* 0x0c0fe4000780091e */
[----:B------:R-:W-:Y:S02]  /*5080*/  ISETP.GE.U32.AND P0, PT, R27, R30, PT ;  /* 0x0000001e1b00720c */ /* 0x000fe40003f06070 */
[----:B------:R-:W-:Y:S02]  /*5090*/  VIMNMX R27, PT, PT, R29, 0x46a00000, PT ;  /* 0x46a000001d1b7848 */ /* 0x000fe40003fe0100 */
[----:B------:R-:W-:-:S05]  /*50a0*/  SEL R28, R28, 0x63400000, !P0 ;  /* 0x634000001c1c7807 */ /* 0x000fca0004000000 */
[----:B------:R-:W-:Y:S02]  /*50b0*/  IMAD.IADD R27, R27, 0x1, -R28 ;  /* 0x000000011b1b7824 */ /* 0x000fe400078e0a1c */
[----:B------:R-:W-:Y:S02]  /*50c0*/  IMAD.MOV.U32 R28, RZ, RZ, RZ ;  /* 0x000000ffff1c7224 */ /* 0x000fe400078e00ff */
[----:B------:R-:W-:-:S06]  /*50d0*/  VIADD R29, R27, 0x7fe00000 ;  /* 0x7fe000001b1d7836 */ /* 0x000fcc0000000000 */
[----:B------:R-:W-:-:S10]  /*50e0*/  DMUL R34, R14, R28 ;  /* 0x0000001c0e227228 */ /* 0x000fd40000000000 */
[----:B------:R-:W-:-:S13]  /*50f0*/  FSETP.GTU.AND P0, PT, |R35|, 1.469367938527859385e-39, PT ;  /* 0x001000002300780b */ /* 0x000fda0003f0c200 */
[----:B------:R-:W-:Y:S05]  /*5100*/  @P0 BRA `(.L_x_113) ;  /* 0x0000000000940947 */ /* 0x000fea0003800000 */
[----:B------:R-:W-:Y:S01]  /*5110*/  DFMA R12, R14, -R22, R12 ;  /* 0x800000160e0c722b */ /* 0x000fe2000000000c */
[----:B------:R-:W-:-:S09]  /*5120*/  IMAD.MOV.U32 R28, RZ, RZ, RZ ;  /* 0x000000ffff1c7224 */ /* 0x000fd200078e00ff */
[C---:B------:R-:W-:Y:S02]  /*5130*/  FSETP.NEU.AND P0, PT, R13.reuse, RZ, PT ;  /* 0x000000ff0d00720b */ /* 0x040fe40003f0d000 */
[----:B------:R-:W-:-:S04]  /*5140*/  LOP3.LUT R23, R13, 0x80000000, R25, 0x48, !PT ;  /* 0x800000000d177812 */ /* 0x000fc800078e4819 */
[----:B------:R-:W-:-:S07]  /*5150*/  LOP3.LUT R29, R23, R29, RZ, 0xfc, !PT ;  /* 0x0000001d171d7212 */ /* 0x000fce00078efcff */
[----:B------:R-:W-:Y:S05]  /*5160*/  @!P0 BRA `(.L_x_113) ;  /* 0x00000000007c8947 */ /* 0x000fea0003800000 */
[----:B------:R-:W-:Y:S01]  /*5170*/  IMAD.MOV R13, RZ, RZ, -R27 ;  /* 0x000000ffff0d7224 */ /* 0x000fe200078e0a1b */
[----:B------:R-:W-:Y:S01]  /*5180*/  IADD3 R27, PT, PT, -R27, -0x43300000, RZ ;  /* 0xbcd000001b1b7810 */ /* 0x000fe20007ffe1ff */
[----:B------:R-:W-:-:S06]  /*5190*/  IMAD.MOV.U32 R12, RZ, RZ, RZ ;  /* 0x000000ffff0c7224 */ /* 0x000fcc00078e00ff */
[----:B------:R-:W-:Y:S02]  /*51a0*/  DFMA R12, R34, -R12, R14 ;  /* 0x8000000c220c722b */ /* 0x000fe4000000000e */
[----:B------:R-:W-:-:S08]  /*51b0*/  DMUL.RP R14, R14, R28 ;  /* 0x0000001c0e0e7228 */ /* 0x000fd00000008000 */
[----:B------:R-:W-:Y:S02]  /*51c0*/  FSETP.NEU.AND P0, PT, |R13|, R27, PT ;  /* 0x0000001b0d00720b */ /* 0x000fe40003f0d200 */
[----:B------:R-:W-:Y:S02]  /*51d0*/  LOP3.LUT R23, R15, R23, RZ, 0x3c, !PT ;  /* 0x000000170f177212 */ /* 0x000fe400078e3cff */
[----:B------:R-:W-:Y:S02]  /*51e0*/  FSEL R34, R14, R34, !P0 ;  /* 0x000000220e227208 */ /* 0x000fe40004000000 */
[----:B------:R-:W-:Y:S01]  /*51f0*/  FSEL R35, R23, R35, !P0 ;  /* 0x0000002317237208 */ /* 0x000fe20004000000 */
[----:B------:R-:W-:Y:S06]  /*5200*/  BRA `(.L_x_113) ;  /* 0x0000000000547947 */ /* 0x000fec0003800000 */
.L_x_112:
[----:B------:R-:W-:-:S14]  /*5210*/  DSETP.NAN.AND P0, PT, R32, R32, PT ;  /* 0x000000202000722a */ /* 0x000fdc0003f08000 */
[----:B------:R-:W-:Y:S05]  /*5220*/  @P0 BRA `(.L_x_114) ;  /* 0x0000000000440947 */ /* 0x000fea0003800000 */
[----:B------:R-:W-:-:S14]  /*5230*/  DSETP.NAN.AND P0, PT, R24, R24, PT ;  /* 0x000000181800722a */ /* 0x000fdc0003f08000 */
[----:B------:R-:W-:Y:S05]  /*5240*/  @P0 BRA `(.L_x_115) ;  /* 0x0000000000300947 */ /* 0x000fea0003800000 */
[----:B------:R-:W-:Y:S01]  /*5250*/  ISETP.NE.AND P0, PT, R29, R30, PT ;  /* 0x0000001e1d00720c */ /* 0x000fe20003f05270 */
[----:B------:R-:W-:Y:S02]  /*5260*/  IMAD.MOV.U32 R34, RZ, RZ, 0x0 ;  /* 0x00000000ff227424 */ /* 0x000fe400078e00ff */
[----:B------:R-:W-:-:S10]  /*5270*/  IMAD.MOV.U32 R35, RZ, RZ, -0x80000 ;  /* 0xfff80000ff237424 */ /* 0x000fd400078e00ff */
[----:B------:R-:W-:Y:S05]  /*5280*/  @!P0 BRA `(.L_x_113) ;  /* 0x0000000000348947 */ /* 0x000fea0003800000 */
[----:B------:R-:W-:Y:S02]  /*5290*/  ISETP.NE.AND P0, PT, R29, 0x7ff00000, PT ;  /* 0x7ff000001d00780c */ /* 0x000fe40003f05270 */
[----:B------:R-:W-:Y:S02]  /*52a0*/  LOP3.LUT R35, R33, 0x80000000, R25, 0x48, !PT ;  /* 0x8000000021237812 */ /* 0x000fe400078e4819 */
[----:B------:R-:W-:-:S13]  /*52b0*/  ISETP.EQ.OR P0, PT, R30, RZ, !P0 ;  /* 0x000000ff1e00720c */ /* 0x000fda0004702670 */
[----:B------:R-:W-:Y:S01]  /*52c0*/  @P0 LOP3.LUT R12, R35, 0x7ff00000, RZ, 0xfc, !PT ;  /* 0x7ff00000230c0812 */ /* 0x000fe200078efcff */
[----:B------:R-:W-:Y:S01]  /*52d0*/  @!P0 IMAD.MOV.U32 R34, RZ, RZ, RZ ;  /* 0x000000ffff228224 */ /* 0x000fe200078e00ff */
[----:B------:R-:W-:-:S03]  /*52e0*/  @P0 MOV R34, RZ ;  /* 0x000000ff00220202 */ /* 0x000fc60000000f00 */
[----:B------:R-:W-:Y:S01]  /*52f0*/  @P0 IMAD.MOV.U32 R35, RZ, RZ, R12 ;  /* 0x000000ffff230224 */ /* 0x000fe200078e000c */
[----:B------:R-:W-:Y:S06]  /*5300*/  BRA `(.L_x_113) ;  /* 0x0000000000147947 */ /* 0x000fec0003800000 */
.L_x_115:
[----:B------:R-:W-:Y:S01]  /*5310*/  LOP3.LUT R35, R25, 0x80000, RZ, 0xfc, !PT ;  /* 0x0008000019237812 */ /* 0x000fe200078efcff */
[----:B------:R-:W-:Y:S01]  /*5320*/  IMAD.MOV.U32 R34, RZ, RZ, R24 ;  /* 0x000000ffff227224 */ /* 0x000fe200078e0018 */
[----:B------:R-:W-:Y:S06]  /*5330*/  BRA `(.L_x_113) ;  /* 0x0000000000087947 */ /* 0x000fec0003800000 */
.L_x_114:
[----:B------:R-:W-:Y:S01]  /*5340*/  LOP3.LUT R35, R33, 0x80000, RZ, 0xfc, !PT ;  /* 0x0008000021237812 */ /* 0x000fe200078efcff */
[----:B------:R-:W-:-:S07]  /*5350*/  IMAD.MOV.U32 R34, RZ, RZ, R32 ;  /* 0x000000ffff227224 */ /* 0x000fce00078e0020 */
.L_x_113:
[----:B------:R-:W-:Y:S05]  /*5360*/  BSYNC.RECONVERGENT B0 ;  /* 0x0000000000007941 */ /* 0x000fea0003800200 */
.L_x_111:
[----:B------:R-:W-:Y:S02]  /*5370*/  IMAD.MOV.U32 R27, RZ, RZ, 0x0 ;  /* 0x00000000ff1b7424 */ /* 0x000fe400078e00ff */
[----:B------:R-:W-:Y:S02]  /*5380*/  IMAD.MOV.U32 R12, RZ, RZ, R34 ;  /* 0x000000ffff0c7224 */ /* 0x000fe400078e0022 */
[----:B------:R-:W-:Y:S01]  /*5390*/  IMAD.MOV.U32 R13, RZ, RZ, R35 ;  /* 0x000000ffff0d7224 */ /* 0x000fe200078e0023 */
[----:B------:R-:W-:Y:S06]  /*53a0*/  RET.REL.NODEC R26 `(_Z24PDH2D_basline_algorithm3P10hist_entryP8atomdescxdii) ;  /* 0xffffffac1a147950 */ /* 0x000fec0003c3ffff */
        .weak           $__internal_1_$__cuda_sm20_dsqrt_rn_f64_mediumpath_v1
        .type           $__internal_1_$__cuda_sm20_dsqrt_rn_f64_mediumpath_v1,@function
        .size           $__internal_1_$__cuda_sm20_dsqrt_rn_f64_mediumpath_v1,(.L_x_167 - $__internal_1_$__cuda_sm20_dsqrt_rn_f64_mediumpath_v1)
$__internal_1_$__cuda_sm20_dsqrt_rn_f64_mediumpath_v1:
[----:B------:R-:W-:Y:S01]  /*53b0*/  ISETP.GE.U32.AND P0, PT, R24, -0x3400000, PT ;  /* 0xfcc000001800780c */ /* 0x000fe20003f06070 */
[----:B------:R-:W-:Y:S01]  /*53c0*/  BSSY.RECONVERGENT B0, `(.L_x_116) ;  /* 0x0000024000007945 */ /* 0x000fe20003800200 */
[----:B------:R-:W-:-:S11]  /*53d0*/  IMAD.MOV.U32 R24, RZ, RZ, R28 ;  /* 0x000000ffff187224 */ /* 0x000fd600078e001c */
[----:B------:R-:W-:Y:S05]  /*53e0*/  @!P0 BRA `(.L_x_117) ;  /* 0x0000000000208947 */ /* 0x000fea0003800000 */
[----:B------:R-:W-:-:S10]  /*53f0*/  DFMA.RM R14, R22, R14, R12 ;  /* 0x0000000e160e722b */ /* 0x000fd4000000400c */
[----:B------:R-:W-:-:S05]  /*5400*/  IADD3 R12, P0, PT, R14, 0x1, RZ ;  /* 0x000000010e0c7810 */ /* 0x000fca0007f1e0ff */
[----:B------:R-:W-:-:S06]  /*5410*/  IMAD.X R13, RZ, RZ, R15, P0 ;  /* 0x000000ffff0d7224 */ /* 0x000fcc00000e060f */
[----:B------:R-:W-:-:S08]  /*5420*/  DFMA.RP R24, -R14, R12, R24 ;  /* 0x0000000c0e18722b */ /* 0x000fd00000008118 */
[----:B------:R-:W-:-:S06]  /*5430*/  DSETP.GT.AND P0, PT, R24, RZ, PT ;  /* 0x000000ff1800722a */ /* 0x000fcc0003f04000 */
[----:B------:R-:W-:Y:S02]  /*5440*/  FSEL R12, R12, R14, P0 ;  /* 0x0000000e0c0c7208 */ /* 0x000fe40000000000 */
[----:B------:R-:W-:Y:S01]  /*5450*/  FSEL R13, R13, R15, P0 ;  /* 0x0000000f0d0d7208 */ /* 0x000fe20000000000 */
[----:B------:R-:W-:Y:S06]  /*5460*/  BRA `(.L_x_118) ;  /* 0x0000000000647947 */ /* 0x000fec0003800000 */
.L_x_117:
[----:B------:R-:W-:-:S14]  /*5470*/  DSETP.NE.AND P0, PT, R24, RZ, PT ;  /* 0x000000ff1800722a */ /* 0x000fdc0003f05000 */
[----:B------:R-:W-:Y:S05]  /*5480*/  @!P0 BRA `(.L_x_119) ;  /* 0x0000000000588947 */ /* 0x000fea0003800000 */
[----:B------:R-:W-:-:S13]  /*5490*/  ISETP.GE.AND P0, PT, R25, RZ, PT ;  /* 0x000000ff1900720c */ /* 0x000fda0003f06270 */
[----:B------:R-:W-:Y:S01]  /*54a0*/  @!P0 IMAD.MOV.U32 R12, RZ, RZ, 0x0 ;  /* 0x00000000ff0c8424 */ /* 0x000fe200078e00ff */
[----:B------:R-:W-:Y:S01]  /*54b0*/  @!P0 MOV R13, 0xfff80000 ;  /* 0xfff80000000d8802 */ /* 0x000fe20000000f00 */
[----:B------:R-:W-:Y:S06]  /*54c0*/  @!P0 BRA `(.L_x_118) ;  /* 0x00000000004c8947 */ /* 0x000fec0003800000 */
[----:B------:R-:W-:-:S13]  /*54d0*/  ISETP.GT.AND P0, PT, R25, 0x7fefffff, PT ;  /* 0x7fefffff1900780c */ /* 0x000fda0003f04270 */
[----:B------:R-:W-:Y:S05]  /*54e0*/  @P0 BRA `(.L_x_119) ;  /* 0x0000000000400947 */ /* 0x000fea0003800000 */
[----:B------:R-:W-:Y:S01]  /*54f0*/  DMUL R24, R24, 8.11296384146066816958e+31 ;  /* 0x4690000018187828 */ /* 0x000fe20000000000 */
[----:B------:R-:W-:Y:S02]  /*5500*/  IMAD.MOV.U32 R22, RZ, RZ, RZ ;  /* 0x000000ffff167224 */ /* 0x000fe400078e00ff */
[----:B------:R-:W-:Y:S02]  /*5510*/  IMAD.MOV.U32 R12, RZ, RZ, 0x0 ;  /* 0x00000000ff0c7424 */ /* 0x000fe400078e00ff */
[----:B------:R-:W-:Y:S01]  /*5520*/  IMAD.MOV.U32 R13, RZ, RZ, 0x3fd80000 ;  /* 0x3fd80000ff0d7424 */ /* 0x000fe200078e00ff */
[----:B------:R-:W0:Y:S02]  /*5530*/  MUFU.RSQ64H R23, R25 ;  /* 0x0000001900177308 */ /* 0x000e240000001c00 */
[----:B0-----:R-:W-:-:S08]  /*5540*/  DMUL R14, R22, R22 ;  /* 0x00000016160e7228 */ /* 0x001fd00000000000 */
[----:B------:R-:W-:-:S08]  /*5550*/  DFMA R14, R24, -R14, 1 ;  /* 0x3ff00000180e742b */ /* 0x000fd0000000080e */
[----:B------:R-:W-:Y:S02]  /*5560*/  DFMA R12, R14, R12, 0.5 ;  /* 0x3fe000000e0c742b */ /* 0x000fe4000000000c */
[----:B------:R-:W-:-:S08]  /*5570*/  DMUL R14, R22, R14 ;  /* 0x0000000e160e7228 */ /* 0x000fd00000000000 */
[----:B------:R-:W-:-:S08]  /*5580*/  DFMA R14, R12, R14, R22 ;  /* 0x0000000e0c0e722b */ /* 0x000fd00000000016 */
[----:B------:R-:W-:Y:S02]  /*5590*/  DMUL R12, R24, R14 ;  /* 0x0000000e180c7228 */ /* 0x000fe40000000000 */
[----:B------:R-:W-:-:S06]  /*55a0*/  VIADD R15, R15, 0xfff00000 ;  /* 0xfff000000f0f7836 */ /* 0x000fcc0000000000 */
[----:B------:R-:W-:-:S08]  /*55b0*/  DFMA R22, R12, -R12, R24 ;  /* 0x8000000c0c16722b */ /* 0x000fd00000000018 */
[----:B------:R-:W-:-:S10]  /*55c0*/  DFMA R12, R14, R22, R12 ;  /* 0x000000160e0c722b */ /* 0x000fd4000000000c */
[----:B------:R-:W-:Y:S01]  /*55d0*/  VIADD R13, R13, 0xfcb00000 ;  /* 0xfcb000000d0d7836 */ /* 0x000fe20000000000 */
[----:B------:R-:W-:Y:S06]  /*55e0*/  BRA `(.L_x_118) ;  /* 0x0000000000047947 */ /* 0x000fec0003800000 */
.L_x_119:
[----:B------:R-:W-:-:S11]  /*55f0*/  DADD R12, R24, R24 ;  /* 0x00000000180c7229 */ /* 0x000fd60000000018 */
.L_x_118:
[----:B------:R-:W-:Y:S05]  /*5600*/  BSYNC.RECONVERGENT B0 ;  /* 0x0000000000007941 */ /* 0x000fea0003800200 */
.L_x_116:
[----:B------:R-:W-:Y:S02]  /*5610*/  IMAD.MOV.U32 R27, RZ, RZ, 0x0 ;  /* 0x00000000ff1b7424 */ /* 0x000fe400078e00ff */
[----:B------:R-:W-:Y:S02]  /*5620*/  IMAD.MOV.U32 R32, RZ, RZ, R12 ;  /* 0x000000ffff207224 */ /* 0x000fe400078e000c */
[----:B------:R-:W-:Y:S01]  /*5630*/  IMAD.MOV.U32 R33, RZ, RZ, R13 ;  /* 0x000000ffff217224 */ /* 0x000fe200078e000d */
[----:B------:R-:W-:Y:S06]  /*5640*/  RET.REL.NODEC R26 `(_Z24PDH2D_basline_algorithm3P10hist_entryP8atomdescxdii) ;  /* 0xffffffa81a6c7950 */ /* 0x000fec0003c3ffff */
.L_x_120:
[----:B------:R-:W-:-:S00]  /*5650*/  BRA `(.L_x_120) ;  /* 0xfffffffc00fc7947 */ /* 0x000fc0000383ffff */
[----:B------:R-:W-:-:S00]  /*5660*/  NOP ;  /* 0x0000000000007918 */ /* 0x000fc00000000000 */
        /* <DEDUP_REMOVED lines=9> */
.L_x_167:


//--------------------- .text._Z12PDH_baselineP10hist_entryP8atomdescdi --------------------------
	.section	.text._Z12PDH_baselineP10hist_entryP8atomdescdi,"ax",@progbits
	.align	128
        .global         _Z12PDH_baselineP10hist_entryP8atomdescdi
        .type           _Z12PDH_baselineP10hist_entryP8atomdescdi,@function
        .size           _Z12PDH_baselineP10hist_entryP8atomdescdi,(.L_x_169 - _Z12PDH_baselineP10hist_entryP8atomdescdi)
        .other          _Z12PDH_baselineP10hist_entryP8atomdescdi,@"STO_CUDA_ENTRY STV_DEFAULT"
_Z12PDH_baselineP10hist_entryP8atomdescdi:
.text._Z12PDH_baselineP10hist_entryP8atomdescdi:
[----:B------:R-:W-:Y:S01]  /*0000*/  LDC R1, c[0x0][0x37c] ;  /* 0x0000df00ff017b82 */ /* 0x000fe20000000800 */
[----:B------:R-:W0:Y:S07]  /*0010*/  S2R R2, SR_TID.X ;  /* 0x0000000000027919 */ /* 0x000e2e0000002100 */
[----:B------:R-:W1:Y:S01]  /*0020*/  S2UR UR4, SR_CTAID.X ;  /* 0x00000000000479c3 */ /* 0x000e620000002500 */
[----:B------:R-:W1:Y:S07]  /*0030*/  LDCU UR5, c[0x0][0x360] ;  /* 0x00006c00ff0577ac */ /* 0x000e6e0008000800 */
[----:B------:R-:W2:Y:S01]  /*0040*/  LDC R5, c[0x0][0x398] ;  /* 0x0000e600ff057b82 */ /* 0x000ea20000000800 */
[----:B-1----:R-:W-:Y:S01]  /*0050*/  UIMAD UR4, UR4, UR5, URZ ;  /* 0x00000005040472a4 */ /* 0x002fe2000f8e02ff */
[----:B------:R-:W1:Y:S05]  /*0060*/  LDCU UR5, c[0x0][0x394] ;  /* 0x00007280ff0577ac */ /* 0x000e6a0008000800 */
[----:B0-----:R-:W-:-:S04]  /*0070*/  VIADD R31, R2, UR4 ;  /* 0x00000004021f7c36 */ /* 0x001fc80008000000 */
[----:B------:R-:W-:-:S05]  /*0080*/  VIADD R0, R31, 0x1 ;  /* 0x000000011f007836 */ /* 0x000fca0000000000 */
[----:B--2---:R-:W-:-:S13]  /*0090*/  ISETP.GE.AND P0, PT, R0, R5, PT ;  /* 0x000000050000720c */ /* 0x004fda0003f06270 */
[----:B-1----:R-:W-:Y:S05]  /*00a0*/  @P0 BRA `(.L_x_121) ;  /* 0x00000024000c0947 */ /* 0x002fea0003800000 */
[----:B------:R-:W0:Y:S01]  /*00b0*/  LDC.64 R8, c[0x0][0x388] ;  /* 0x0000e200ff087b82 */ /* 0x000e220000000a00 */
[----:B------:R-:W-:Y:S01]  /*00c0*/  IADD3 R6, PT, PT, -R31, -0x2, R5 ;  /* 0xfffffffe1f067810 */ /* 0x000fe20007ffe105 */
[----:B------:R-:W-:Y:S01]  /*00d0*/  ULOP3.LUT UR6, URZ, UR4, URZ, 0x33, !UPT ;  /* 0x00000004ff067292 */ /* 0x000fe2000f8e33ff */
[----:B------:R-:W-:Y:S02]  /*00e0*/  BSSY B1, `(.L_x_122) ;  /* 0x0000148000017945 */ /* 0x000fe40003800000 */
[----:B------:R-:W-:-:S03]  /*00f0*/  ISETP.GE.U32.AND P0, PT, R6, 0x3, PT ;  /* 0x000000030600780c */ /* 0x000fc60003f06070 */
[----:B------:R-:W1:Y:S01]  /*0100*/  LDC R4, c[0x0][0x390] ;  /* 0x0000e400ff047b82 */ /* 0x000e620000000800 */
[----:B------:R-:W-:-:S07]  /*0110*/  IADD3 R2, PT, PT, -R2, UR6, R5 ;  /* 0x0000000602027c10 */ /* 0x000fce000fffe105 */
[----:B------:R-:W2:Y:S08]  /*0120*/  LDC R3, c[0x0][0x394] ;  /* 0x0000e500ff037b82 */ /* 0x000eb00000000800 */
[----:B------:R-:W3:Y:S01]  /*0130*/  LDC.64 R10, c[0x0][0x358] ;  /* 0x0000d600ff0a7b82 */ /* 0x000ee20000000a00 */
[----:B0-----:R-:W-:Y:S01]  /*0140*/  IMAD.WIDE R8, R31, 0x18, R8 ;  /* 0x000000181f087825 */ /* 0x001fe200078e0208 */
[----:B------:R-:W-:Y:S06]  /*0150*/  @!P0 BRA `(.L_x_123) ;  /* 0x0000001400008947 */ /* 0x000fec0003800000 */
[----:B------:R-:W-:Y:S01]  /*0160*/  LOP3.LUT R32, R2, 0xfffffffc, RZ, 0xc0, !PT ;  /* 0xfffffffc02207812 */ /* 0x000fe200078ec0ff */
[----:B------:R-:W-:Y:S04]  /*0170*/  BSSY B0, `(.L_x_124) ;  /* 0x000013d000007945 */ /* 0x000fe80003800000 */
[----:B------:R-:W-:-:S07]  /*0180*/  IMAD.MOV R32, RZ, RZ, -R32 ;  /* 0x000000ffff207224 */ /* 0x000fce00078e0a20 */
.L_x_141:
[----:B0-----:R-:W0:Y:S01]  /*0190*/  LDC.64 R26, c[0x0][0x388] ;  /* 0x0000e200ff1a7b82 */ /* 0x001e220000000a00 */
[----:B------:R-:W-:Y:S05]  /*01a0*/  YIELD ;  /* 0x0000000000007946 */ /* 0x000fea0003800000 */
[C---:B---3--:R-:W-:Y:S02]  /*01b0*/  R2UR UR10, R10.reuse ;  /* 0x000000000a0a72ca */ /* 0x048fe400000e0000 */
[----:B------:R-:W-:Y:S02]  /*01c0*/  R2UR UR11, R11 ;  /* 0x000000000b0b72ca */ /* 0x000fe400000e0000 */
[----:B------:R-:W-:-:S02]  /*01d0*/  R2UR UR12, R10 ;  /* 0x000000000a0c72ca */ /* 0x000fc400000e0000 */
[C---:B------:R-:W-:Y:S02]  /*01e0*/  R2UR UR13, R11.reuse ;  /* 0x000000000b0d72ca */ /* 0x040fe400000e0000 */
[C---:B------:R-:W-:Y:S02]  /*01f0*/  R2UR UR6, R10.reuse ;  /* 0x000000000a0672ca */ /* 0x040fe400000e0000 */
[C---:B------:R-:W-:Y:S02]  /*0200*/  R2UR UR7, R11.reuse ;  /* 0x000000000b0772ca */ /* 0x040fe400000e0000 */
[----:B------:R-:W-:Y:S02]  /*0210*/  R2UR UR8, R10 ;  /* 0x000000000a0872ca */ /* 0x000fe400000e0000 */
[----:B------:R-:W-:Y:S01]  /*0220*/  R2UR UR9, R11 ;  /* 0x000000000b0972ca */ /* 0x000fe200000e0000 */
[----:B------:R-:W3:Y:S01]  /*0230*/  LDG.E.64 R14, desc[UR10][R8.64+0x8] ;  /* 0x0000080a080e7981 */ /* 0x000ee2000c1e1b00 */
[----:B0-----:R-:W-:Y:S01]  /*0240*/  IMAD.WIDE R26, R0, 0x18, R26 ;  /* 0x00000018001a7825 */ /* 0x001fe200078e021a */
[----:B------:R-:W-:-:S04]  /*0250*/  R2UR UR10, R10 ;  /* 0x000000000a0a72ca */ /* 0x000fc800000e0000 */
[----:B------:R-:W3:Y:S01]  /*0260*/  LDG.E.64 R16, desc[UR12][R26.64+0x8] ;  /* 0x0000080c1a107981 */ /* 0x000ee2000c1e1b00 */
[C---:B------:R-:W-:Y:S02]  /*0270*/  R2UR UR11, R11.reuse ;  /* 0x000000000b0b72ca */ /* 0x040fe400000e0000 */
[----:B------:R-:W-:Y:S01]  /*0280*/  R2UR UR12, R10 ;  /* 0x000000000a0c72ca */ /* 0x000fe200000e0000 */
[----:B------:R-:W4:Y:S01]  /*0290*/  LDG.E.64 R6, desc[UR6][R8.64] ;  /* 0x0000000608067981 */ /* 0x000f22000c1e1b00 */
[----:B------:R-:W-:-:S03]  /*02a0*/  R2UR UR13, R11 ;  /* 0x000000000b0d72ca */ /* 0x000fc600000e0000 */
[----:B------:R-:W4:Y:S06]  /*02b0*/  LDG.E.64 R12, desc[UR8][R26.64] ;  /* 0x000000081a0c7981 */ /* 0x000f2c000c1e1b00 */
[----:B------:R-:W5:Y:S04]  /*02c0*/  LDG.E.64 R18, desc[UR10][R8.64+0x10] ;  /* 0x0000100a08127981 */ /* 0x000f68000c1e1b00 */
[----:B------:R-:W5:Y:S01]  /*02d0*/  LDG.E.64 R20, desc[UR12][R26.64+0x10] ;  /* 0x0000100c1a147981 */ /* 0x000f62000c1e1b00 */
[----:B------:R-:W-:Y:S01]  /*02e0*/  BSSY.RECONVERGENT B2, `(.L_x_125) ;  /* 0x0000020000027945 */ /* 0x000fe20003800200 */
[----:B---3--:R-:W-:-:S02]  /*02f0*/  DADD R14, R14, -R16 ;  /* 0x000000000e0e7229 */ /* 0x008fc40000000810 */
[----:B----4-:R-:W-:-:S06]  /*0300*/  DADD R6, R6, -R12 ;  /* 0x0000000006067229 */ /* 0x010fcc000000080c */
[----:B------:R-:W-:Y:S02]  /*0310*/  DMUL R14, R14, R14 ;  /* 0x0000000e0e0e7228 */ /* 0x000fe40000000000 */
[----:B-----5:R-:W-:-:S06]  /*0320*/  DADD R18, R18, -R20 ;  /* 0x0000000012127229 */ /* 0x020fcc0000000814 */
[----:B------:R-:W-:-:S08]  /*0330*/  DFMA R12, R6, R6, R14 ;  /* 0x00000006060c722b */ /* 0x000fd0000000000e */
[----:B------:R-:W-:-:S06]  /*0340*/  DFMA R12, R18, R18, R12 ;  /* 0x00000012120c722b */ /* 0x000fcc000000000c */
[----:B------:R-:W0:Y:S04]  /*0350*/  MUFU.RSQ64H R19, R13 ;  /* 0x0000000d00137308 */ /* 0x000e280000001c00 */
[----:B------:R-:W-:Y:S02]  /*0360*/  VIADD R18, R13, 0xfcb00000 ;  /* 0xfcb000000d127836 */ /* 0x000fe40000000000 */
[----:B------:R-:W-:-:S04]  /*0370*/  IMAD.MOV.U32 R14, RZ, RZ, 0x0 ;  /* 0x00000000ff0e7424 */ /* 0x000fc800078e00ff */
[----:B0-----:R-:W-:Y:S01]  /*0380*/  DMUL R6, R18, R18 ;  /* 0x0000001212067228 */ /* 0x001fe20000000000 */
[----:B------:R-:W-:-:S07]  /*0390*/  IMAD.MOV.U32 R15, RZ, RZ, 0x3fd80000 ;  /* 0x3fd80000ff0f7424 */ /* 0x000fce00078e00ff */
[----:B------:R-:W-:-:S08]  /*03a0*/  DFMA R6, R12, -R6, 1 ;  /* 0x3ff000000c06742b */ /* 0x000fd00000000806 */
[----:B------:R-:W-:Y:S02]  /*03b0*/  DFMA R14, R6, R14, 0.5 ;  /* 0x3fe00000060e742b */ /* 0x000fe4000000000e */
[----:B------:R-:W-:-:S08]  /*03c0*/  DMUL R6, R18, R6 ;  /* 0x0000000612067228 */ /* 0x000fd00000000000 */
[----:B------:R-:W-:Y:S01]  /*03d0*/  DFMA R22, R14, R6, R18 ;  /* 0x000000060e16722b */ /* 0x000fe20000000012 */
[----:B------:R-:W-:-:S07]  /*03e0*/  ISETP.GE.U32.AND P0, PT, R18, 0x7ca00000, PT ;  /* 0x7ca000001200780c */ /* 0x000fce0003f06070 */
[----:B------:R-:W-:Y:S02]  /*03f0*/  DMUL R20, R12, R22 ;  /* 0x000000160c147228 */ /* 0x000fe40000000000 */
[----:B------:R-:W-:Y:S02]  /*0400*/  VIADD R15, R23, 0xfff00000 ;  /* 0xfff00000170f7836 */ /* 0x000fe40000000000 */
[----:B------:R-:W-:-:S04]  /*0410*/  IMAD.MOV.U32 R14, RZ, RZ, R22 ;  /* 0x000000ffff0e7224 */ /* 0x000fc800078e0016 */
[----:B------:R-:W-:-:S08]  /*0420*/  DFMA R6, R20, -R20, R12 ;  /* 0x800000141406722b */ /* 0x000fd0000000000c */
[----:B------:R-:W-:Y:S01]  /*0430*/  DFMA R16, R6, R14, R20 ;  /* 0x0000000e0610722b */ /* 0x000fe20000000014 */
[----:B------:R-:W-:Y:S10]  /*0440*/  @!P0 BRA `(.L_x_126) ;  /* 0x0000000000248947 */ /* 0x000ff40003800000 */
[----:B------:R-:W-:Y:S02]  /*0450*/  IMAD.MOV.U32 R14, RZ, RZ, R12 ;  /* 0x000000ffff0e7224 */ /* 0x000fe400078e000c */
[----:B------:R-:W-:Y:S02]  /*0460*/  IMAD.MOV.U32 R12, RZ, RZ, R6 ;  /* 0x000000ffff0c7224 */ /* 0x000fe400078e0006 */
[----:B------:R-:W-:Y:S01]  /*0470*/  IMAD.MOV.U32 R6, RZ, RZ, R20 ;  /* 0x000000ffff067224 */ /* 0x000fe200078e0014 */
[----:B------:R-:W-:Y:S01]  /*0480*/  MOV R20, R18 ;  /* 0x0000001200147202 */ /* 0x000fe20000000f00 */
[----:B------:R-:W-:Y:S01]  /*0490*/  IMAD.MOV.U32 R16, RZ, RZ, R22 ;  /* 0x000000ffff107224 */ /* 0x000fe200078e0016 */
[----:B------:R-:W-:Y:S01]  /*04a0*/  MOV R18, 0x4e0 ;  /* 0x000004e000127802 */ /* 0x000fe20000000f00 */
[----:B------:R-:W-:Y:S02]  /*04b0*/  IMAD.MOV.U32 R5, RZ, RZ, R21 ;  /* 0x000000ffff057224 */ /* 0x000fe400078e0015 */
[----:B------:R-:W-:-:S07]  /*04c0*/  IMAD.MOV.U32 R17, RZ, RZ, R15 ;  /* 0x000000ffff117224 */ /* 0x000fce00078e000f */
[----:B-12---:R-:W-:Y:S05]  /*04d0*/  CALL.REL.NOINC `($__internal_3_$__cuda_sm20_dsqrt_rn_f64_mediumpath_v1) ;  /* 0x00000024007c7944 */ /* 0x006fea0003c00000 */
.L_x_126:
[----:B------:R-:W-:Y:S05]  /*04e0*/  BSYNC.RECONVERGENT B2 ;  /* 0x0000000000027941 */ /* 0x000fea0003800200 */
.L_x_125:
[----:B------:R-:W0:Y:S01]  /*04f0*/  LDC.64 R14, c[0x0][0x390] ;  /* 0x0000e400ff0e7b82 */ /* 0x000e220000000a00 */
[----:B------:R-:W0:Y:S01]  /*0500*/  MUFU.RCP64H R7, UR5 ;  /* 0x0000000500077d08 */ /* 0x000e220008001800 */
[----:B------:R-:W-:Y:S01]  /*0510*/  IMAD.MOV.U32 R6, RZ, RZ, 0x1 ;  /* 0x00000001ff067424 */ /* 0x000fe200078e00ff */
[----:B------:R-:W-:Y:S01]  /*0520*/  FSETP.GEU.AND P1, PT, |R17|, 6.5827683646048100446e-37, PT ;  /* 0x036000001100780b */ /* 0x000fe20003f2e200 */
[----:B------:R-:W-:Y:S04]  /*0530*/  BSSY.RECONVERGENT B2, `(.L_x_127) ;  /* 0x0000010000027945 */ /* 0x000fe80003800200 */
[----:B0-----:R-:W-:-:S08]  /*0540*/  DFMA R12, R6, -R14, 1 ;  /* 0x3ff00000060c742b */ /* 0x001fd0000000080e */
        /* <DEDUP_REMOVED lines=11> */
[----:B-12---:R-:W-:Y:S05]  /*0600*/  CALL.REL.NOINC `($__internal_2_$__cuda_sm20_div_rn_f64_full) ;  /* 0x0000001c00c07944 */ /* 0x006fea0003c00000 */
[----:B------:R-:W-:Y:S02]  /*0610*/  IMAD.MOV.U32 R6, RZ, RZ, R20 ;  /* 0x000000ffff067224 */ /* 0x000fe400078e0014 */
[----:B------:R-:W-:-:S07]  /*0620*/  IMAD.MOV.U32 R7, RZ, RZ, R21 ;  /* 0x000000ffff077224 */ /* 0x000fce00078e0015 */
.L_x_128:
[----:B------:R-:W-:Y:S05]  /*0630*/  BSYNC.RECONVERGENT B2 ;  /* 0x0000000000027941 */ /* 0x000fea0003800200 */
.L_x_127:
[----:B------:R-:W0:Y:S01]  /*0640*/  LDC.64 R12, c[0x0][0x380] ;  /* 0x0000e000ff0c7b82 */ /* 0x000e220000000a00 */
[----:B------:R-:W0:Y:S01]  /*0650*/  F2I.F64.TRUNC R7, R6 ;  /* 0x0000000600077311 */ /* 0x000e22000030d100 */
[C---:B------:R-:W-:Y:S01]  /*0660*/  R2UR UR6, R10.reuse ;  /* 0x000000000a0672ca */ /* 0x040fe200000e0000 */
[----:B------:R-:W-:Y:S01]  /*0670*/  IMAD.MOV.U32 R24, RZ, RZ, 0x1 ;  /* 0x00000001ff187424 */ /* 0x000fe200078e00ff */
[C---:B------:R-:W-:Y:S01]  /*0680*/  R2UR UR7, R11.reuse ;  /* 0x000000000b0772ca */ /* 0x040fe200000e0000 */
[----:B------:R-:W-:Y:S01]  /*0690*/  IMAD.MOV.U32 R25, RZ, RZ, 0x0 ;  /* 0x00000000ff197424 */ /* 0x000fe200078e00ff */
[C---:B------:R-:W-:Y:S02]  /*06a0*/  R2UR UR12, R10.reuse ;  /* 0x000000000a0c72ca */ /* 0x040fe400000e0000 */
[----:B------:R-:W-:Y:S02]  /*06b0*/  R2UR UR13, R11 ;  /* 0x000000000b0d72ca */ /* 0x000fe400000e0000 */
[----:B------:R-:W-:-:S02]  /*06c0*/  R2UR UR14, R10 ;  /* 0x000000000a0e72ca */ /* 0x000fc400000e0000 */
[C---:B------:R-:W-:Y:S02]  /*06d0*/  R2UR UR15, R11.reuse ;  /* 0x000000000b0f72ca */ /* 0x040fe400000e0000 */
[C---:B------:R-:W-:Y:S02]  /*06e0*/  R2UR UR8, R10.reuse ;  /* 0x000000000a0872ca */ /* 0x040fe400000e0000 */
[C---:B------:R-:W-:Y:S02]  /*06f0*/  R2UR UR9, R11.reuse ;  /* 0x000000000b0972ca */ /* 0x040fe400000e0000 */
[----:B------:R-:W-:Y:S02]  /*0700*/  R2UR UR10, R10 ;  /* 0x000000000a0a72ca */ /* 0x000fe400000e0000 */
[----:B------:R-:W-:Y:S01]  /*0710*/  R2UR UR11, R11 ;  /* 0x000000000b0b72ca */ /* 0x000fe200000e0000 */
[----:B0-----:R-:W-:-:S05]  /*0720*/  IMAD.WIDE R12, R7, 0x8, R12 ;  /* 0x00000008070c7825 */ /* 0x001fca00078e020c */
[----:B------:R0:W-:Y:S04]  /*0730*/  REDG.E.ADD.64.STRONG.GPU desc[UR6][R12.64], R24 ;  /* 0x000000180c00798e */ /* 0x0001e8000c12e506 */
[----:B------:R-:W3:Y:S04]  /*0740*/  LDG.E.64 R16, desc[UR12][R8.64+0x8] ;  /* 0x0000080c08107981 */ /* 0x000ee8000c1e1b00 */
[----:B------:R-:W3:Y:S04]  /*0750*/  LDG.E.64 R18, desc[UR14][R26.64+0x20] ;  /* 0x0000200e1a127981 */ /* 0x000ee8000c1e1b00 */
[----:B------:R-:W4:Y:S04]  /*0760*/  LDG.E.64 R6, desc[UR8][R8.64] ;  /* 0x0000000808067981 */ /* 0x000f28000c1e1b00 */
[----:B------:R-:W4:Y:S04]  /*0770*/  LDG.E.64 R14, desc[UR10][R26.64+0x18] ;  /* 0x0000180a1a0e7981 */ /* 0x000f28000c1e1b00 */
[----:B------:R-:W5:Y:S04]  /*0780*/  LDG.E.64 R20, desc[UR6][R8.64+0x10] ;  /* 0x0000100608147981 */ /* 0x000f68000c1e1b00 */
[----:B------:R-:W5:Y:S01]  /*0790*/  LDG.E.64 R22, desc[UR12][R26.64+0x28] ;  /* 0x0000280c1a167981 */ /* 0x000f62000c1e1b00 */
[----:B------:R-:W-:Y:S01]  /*07a0*/  BSSY.RECONVERGENT B2, `(.L_x_129) ;  /* 0x0000020000027945 */ /* 0x000fe20003800200 */
[----:B---3--:R-:W-:-:S02]  /*07b0*/  DADD R16, R16, -R18 ;  /* 0x0000000010107229 */ /* 0x008fc40000000812 */
[----:B----4-:R-:W-:-:S06]  /*07c0*/  DADD R6, R6, -R14 ;  /* 0x0000000006067229 */ /* 0x010fcc000000080e */
[----:B------:R-:W-:Y:S01]  /*07d0*/  DMUL R16, R16, R16 ;  /* 0x0000001010107228 */ /* 0x000fe20000000000 */
[----:B------:R-:W-:Y:S02]  /*07e0*/  IMAD.MOV.U32 R14, RZ, RZ, 0x0 ;  /* 0x00000000ff0e7424 */ /* 0x000fe400078e00ff */
[----:B------:R-:W-:Y:S01]  /*07f0*/  IMAD.MOV.U32 R15, RZ, RZ, 0x3fd80000 ;  /* 0x3fd80000ff0f7424 */ /* 0x000fe200078e00ff */
[----:B-----5:R-:W-:-:S04]  /*0800*/  DADD R20, R20, -R22 ;  /* 0x0000000014147229 */ /* 0x020fc80000000816 */
[----:B0-----:R-:W-:-:S08]  /*0810*/  DFMA R12, R6, R6, R16 ;  /* 0x00000006060c722b */ /* 0x001fd00000000010 */
        /* <DEDUP_REMOVED lines=16> */
[----:B------:R-:W-:Y:S02]  /*0920*/  IMAD.MOV.U32 R12, RZ, RZ, R6 ;  /* 0x000000ffff0c7224 */ /* 0x000fe400078e0006 */
[----:B------:R-:W-:Y:S02]  /*0930*/  IMAD.MOV.U32 R6, RZ, RZ, R20 ;  /* 0x000000ffff067224 */ /* 0x000fe400078e0014 */
[----:B------:R-:W-:Y:S01]  /*0940*/  IMAD.MOV.U32 R20, RZ, RZ, R18 ;  /* 0x000000ffff147224 */ /* 0x000fe200078e0012 */
[----:B------:R-:W-:Y:S01]  /*0950*/  MOV R18, 0x9a0 ;  /* 0x000009a000127802 */ /* 0x000fe20000000f00 */
[----:B------:R-:W-:Y:S02]  /*0960*/  IMAD.MOV.U32 R16, RZ, RZ, R22 ;  /* 0x000000ffff107224 */ /* 0x000fe400078e0016 */
[----:B------:R-:W-:Y:S02]  /*0970*/  IMAD.MOV.U32 R5, RZ, RZ, R21 ;  /* 0x000000ffff057224 */ /* 0x000fe400078e0015 */
[----:B------:R-:W-:-:S07]  /*0980*/  IMAD.MOV.U32 R17, RZ, RZ, R15 ;  /* 0x000000ffff117224 */ /* 0x000fce00078e000f */
[----:B-12---:R-:W-:Y:S05]  /*0990*/  CALL.REL.NOINC `($__internal_3_$__cuda_sm20_dsqrt_rn_f64_mediumpath_v1) ;  /* 0x00000020004c7944 */ /* 0x006fea0003c00000 */
.L_x_130:
[----:B------:R-:W-:Y:S05]  /*09a0*/  BSYNC.RECONVERGENT B2 ;  /* 0x0000000000027941 */ /* 0x000fea0003800200 */
.L_x_129:
        /* <DEDUP_REMOVED lines=20> */
.L_x_132:
[----:B------:R-:W-:Y:S05]  /*0af0*/  BSYNC.RECONVERGENT B2 ;  /* 0x0000000000027941 */ /* 0x000fea0003800200 */
.L_x_131:
        /* <DEDUP_REMOVED lines=26> */
[----:B------:R-:W-:Y:S01]  /*0ca0*/  IMAD.MOV.U32 R14, RZ, RZ, 0x0 ;  /* 0x00000000ff0e7424 */ /* 0x000fe200078e00ff */
[----:B------:R-:W-:Y:S01]  /*0cb0*/  MOV R15, 0x3fd80000 ;  /* 0x3fd80000000f7802 */ /* 0x000fe20000000f00 */
[----:B-----5:R-:W-:-:S05]  /*0cc0*/  DADD R20, R20, -R22 ;  /* 0x0000000014147229 */ /* 0x020fca0000000816 */
        /* <DEDUP_REMOVED lines=18> */
[----:B------:R-:W-:Y:S02]  /*0df0*/  IMAD.MOV.U32 R6, RZ, RZ, R20 ;  /* 0x000000ffff067224 */ /* 0x000fe400078e0014 */
[----:B------:R-:W-:Y:S01]  /*0e00*/  IMAD.MOV.U32 R20, RZ, RZ, R18 ;  /* 0x000000ffff147224 */ /* 0x000fe200078e0012 */
[----:B------:R-:W-:Y:S01]  /*0e10*/  MOV R18, 0xe60 ;  /* 0x00000e6000127802 */ /* 0x000fe20000000f00 */
[----:B------:R-:W-:Y:S02]  /*0e20*/  IMAD.MOV.U32 R16, RZ, RZ, R22 ;  /* 0x000000ffff107224 */ /* 0x000fe400078e0016 */
[----:B------:R-:W-:-:S02]  /*0e30*/  IMAD.MOV.U32 R5, RZ, RZ, R21 ;  /* 0x000000ffff057224 */ /* 0x000fc400078e0015 */
[----:B------:R-:W-:-:S07]  /*0e40*/  IMAD.MOV.U32 R17, RZ, RZ, R15 ;  /* 0x000000ffff117224 */ /* 0x000fce00078e000f */
[----:B-12---:R-:W-:Y:S05]  /*0e50*/  CALL.REL.NOINC `($__internal_3_$__cuda_sm20_dsqrt_rn_f64_mediumpath_v1) ;  /* 0x0000001c001c7944 */ /* 0x006fea0003c00000 */
.L_x_134:
[----:B------:R-:W-:Y:S05]  /*0e60*/  BSYNC.RECONVERGENT B2 ;  /* 0x0000000000027941 */ /* 0x000fea0003800200 */
.L_x_133:
        /* <DEDUP_REMOVED lines=20> */
.L_x_136:
[----:B------:R-:W-:Y:S05]  /*0fb0*/  BSYNC.RECONVERGENT B2 ;  /* 0x0000000000027941 */ /* 0x000fea0003800200 */
.L_x_135:
[----:B------:R-:W0:Y:S01]  /*0fc0*/  LDC.64 R12, c[0x0][0x380] ;  /* 0x0000e000ff0c7b82 */ /* 0x000e220000000a00 */
[----:B------:R-:W0:Y:S01]  /*0fd0*/  F2I.F64.TRUNC R7, R6 ;  /* 0x0000000600077311 */ /* 0x000e22000030d100 */
[C---:B------:R-:W-:Y:S01]  /*0fe0*/  R2UR UR6, R10.reuse ;  /* 0x000000000a0672ca */ /* 0x040fe200000e0000 */
[----:B------:R-:W-:Y:S01]  /*0ff0*/  IMAD.MOV.U32 R25, RZ, RZ, 0x0 ;  /* 0x00000000ff197424 */ /* 0x000fe200078e00ff */
[C---:B------:R-:W-:Y:S02]  /*1000*/  R2UR UR7, R11.reuse ;  /* 0x000000000b0772ca */ /* 0x040fe400000e0000 */
[C---:B------:R-:W-:Y:S02]  /*1010*/  R2UR UR12, R10.reuse ;  /* 0x000000000a0c72ca */ /* 0x040fe400000e0000 */
[----:B------:R-:W-:Y:S02]  /*1020*/  R2UR UR13, R11 ;  /* 0x000000000b0d72ca */ /* 0x000fe400000e0000 */
[----:B------:R-:W-:-:S02]  /*1030*/  R2UR UR14, R10 ;  /* 0x000000000a0e72ca */ /* 0x000fc400000e0000 */
[C---:B------:R-:W-:Y:S02]  /*1040*/  R2UR UR15, R11.reuse ;  /* 0x000000000b0f72ca */ /* 0x040fe400000e0000 */
[----:B------:R-:W-:Y:S02]  /*1050*/  MOV R24, 0x1 ;  /* 0x0000000100187802 */ /* 0x000fe40000000f00 */
        /* <DEDUP_REMOVED lines=36> */
[----:B------:R-:W-:Y:S01]  /*12a0*/  MOV R17, R15 ;  /* 0x0000000f00117202 */ /* 0x000fe20000000f00 */
[----:B------:R-:W-:Y:S02]  /*12b0*/  IMAD.MOV.U32 R12, RZ, RZ, R6 ;  /* 0x000000ffff0c7224 */ /* 0x000fe400078e0006 */
[----:B------:R-:W-:Y:S02]  /*12c0*/  IMAD.MOV.U32 R6, RZ, RZ, R20 ;  /* 0x000000ffff067224 */ /* 0x000fe400078e0014 */
[----:B------:R-:W-:Y:S01]  /*12d0*/  IMAD.MOV.U32 R20, RZ, RZ, R18 ;  /* 0x000000ffff147224 */ /* 0x000fe200078e0012 */
[----:B------:R-:W-:Y:S01]  /*12e0*/  MOV R18, 0x1320 ;  /* 0x0000132000127802 */ /* 0x000fe20000000f00 */
[----:B------:R-:W-:Y:S02]  /*12f0*/  IMAD.MOV.U32 R16, RZ, RZ, R22 ;  /* 0x000000ffff107224 */ /* 0x000fe400078e0016 */
[----:B------:R-:W-:-:S07]  /*1300*/  IMAD.MOV.U32 R5, RZ, RZ, R21 ;  /* 0x000000ffff057224 */ /* 0x000fce00078e0015 */
[----:B-12---:R-:W-:Y:S05]  /*1310*/  CALL.REL.NOINC `($__internal_3_$__cuda_sm20_dsqrt_rn_f64_mediumpath_v1) ;  /* 0x0000001400ec7944 */ /* 0x006fea0003c00000 */
.L_x_138:
[----:B------:R-:W-:Y:S05]  /*1320*/  BSYNC.RECONVERGENT B2 ;  /* 0x0000000000027941 */ /* 0x000fea0003800200 */
.L_x_137:
        /* <DEDUP_REMOVED lines=19> */
.L_x_140:
[----:B------:R-:W-:Y:S05]  /*1460*/  BSYNC.RECONVERGENT B2 ;  /* 0x0000000000027941 */ /* 0x000fea0003800200 */
.L_x_139:
[----:B------:R-:W0:Y:S01]  /*1470*/  LDC.64 R12, c[0x0][0x380] ;  /* 0x0000e000ff0c7b82 */ /* 0x000e220000000a00 */
[----:B------:R-:W0:Y:S01]  /*1480*/  F2I.F64.TRUNC R7, R6 ;  /* 0x0000000600077311 */ /* 0x000e22000030d100 */
[----:B------:R-:W-:Y:S01]  /*1490*/  VIADD R32, R32, 0x4 ;  /* 0x0000000420207836 */ /* 0x000fe20000000000 */
[----:B------:R-:W-:Y:S01]  /*14a0*/  R2UR UR6, R10 ;  /* 0x000000000a0672ca */ /* 0x000fe200000e0000 */
[----:B------:R-:W-:Y:S01]  /*14b0*/  IMAD.MOV.U32 R14, RZ, RZ, 0x1 ;  /* 0x00000001ff0e7424 */ /* 0x000fe200078e00ff */
[----:B------:R-:W-:Y:S01]  /*14c0*/  R2UR UR7, R11 ;  /* 0x000000000b0772ca */ /* 0x000fe200000e0000 */
[----:B------:R-:W-:Y:S01]  /*14d0*/  IMAD.MOV.U32 R15, RZ, RZ, 0x0 ;  /* 0x00000000ff0f7424 */ /* 0x000fe200078e00ff */
[----:B------:R-:W-:Y:S01]  /*14e0*/  ISETP.NE.AND P0, PT, R32, RZ, PT ;  /* 0x000000ff2000720c */ /* 0x000fe20003f05270 */
[----:B------:R-:W-:Y:S02]  /*14f0*/  VIADD R0, R0, 0x4 ;  /* 0x0000000400007836 */ /* 0x000fe40000000000 */
[----:B------:R-:W-:-:S02]  /*1500*/  VIADD R31, R31, 0x4 ;  /* 0x000000041f1f7836 */ /* 0x000fc40000000000 */
[----:B0-----:R-:W-:-:S06]  /*1510*/  IMAD.WIDE R12, R7, 0x8, R12 ;  /* 0x00000008070c7825 */ /* 0x001fcc00078e020c */
[----:B------:R0:W-:Y:S02]  /*1520*/  REDG.E.ADD.64.STRONG.GPU desc[UR6][R12.64], R14 ;  /* 0x0000000e0c00798e */ /* 0x0001e4000c12e506 */
[----:B------:R-:W-:Y:S05]  /*1530*/  @P0 BRA `(.L_x_141) ;  /* 0xffffffec00140947 */ /* 0x000fea000383ffff */
[----:B------:R-:W-:Y:S05]  /*1540*/  BSYNC B0 ;  /* 0x0000000000007941 */ /* 0x000fea0003800000 */
.L_x_124:
[----:B------:R-:W-:-:S07]  /*1550*/  VIADD R0, R31, 0x1 ;  /* 0x000000011f007836 */ /* 0x000fce0000000000 */
.L_x_123:
[----:B------:R-:W-:Y:S05]  /*1560*/  BSYNC B1 ;  /* 0x0000000000017941 */ /* 0x000fea0003800000 */
.L_x_122:
[----:B------:R-:W-:-:S13]  /*1570*/  LOP3.LUT P0, R5, R2, 0x3, RZ, 0xc0, !PT ;  /* 0x0000000302057812 */ /* 0x000fda000780c0ff */
[----:B------:R-:W-:Y:S05]  /*1580*/  @!P0 BRA `(.L_x_121) ;  /* 0x0000000c00d48947 */ /* 0x000fea0003800000 */
[----:B------:R-:W-:Y:S01]  /*1590*/  ISETP.NE.AND P0, PT, R5, 0x1, PT ;  /* 0x000000010500780c */ /* 0x000fe20003f05270 */
[----:B------:R-:W-:-:S12]  /*15a0*/  BSSY.RECONVERGENT B0, `(.L_x_142) ;  /* 0x00000a1000007945 */ /* 0x000fd80003800200 */
[----:B------:R-:W-:Y:S05]  /*15b0*/  @!P0 BRA `(.L_x_143) ;  /* 0x00000008007c8947 */ /* 0x000fea0003800000 */
[----:B------:R-:W4:Y:S01]  /*15c0*/  LDC.64 R26, c[0x0][0x388] ;  /* 0x0000e200ff1a7b82 */ /* 0x000f220000000a00 */
[C---:B---3--:R-:W-:Y:S02]  /*15d0*/  R2UR UR10, R10.reuse ;  /* 0x000000000a0a72ca */ /* 0x048fe400000e0000 */
[C---:B------:R-:W-:Y:S02]  /*15e0*/  R2UR UR11, R11.reuse ;  /* 0x000000000b0b72ca */ /* 0x040fe400000e0000 */
[C---:B------:R-:W-:Y:S02]  /*15f0*/  R2UR UR12, R10.reuse ;  /* 0x000000000a0c72ca */ /* 0x040fe400000e0000 */
[C---:B------:R-:W-:Y:S02]  /*1600*/  R2UR UR13, R11.reuse ;  /* 0x000000000b0d72ca */ /* 0x040fe400000e0000 */
[----:B------:R-:W-:Y:S02]  /*1610*/  R2UR UR6, R10 ;  /* 0x000000000a0672ca */ /* 0x000fe400000e0000 */
[----:B------:R-:W-:-:S02]  /*1620*/  R2UR UR7, R11 ;  /* 0x000000000b0772ca */ /* 0x000fc400000e0000 */
[----:B------:R-:W-:Y:S02]  /*1630*/  R2UR UR8, R10 ;  /* 0x000000000a0872ca */ /* 0x000fe400000e0000 */
[----:B------:R-:W-:Y:S01]  /*1640*/  R2UR UR9, R11 ;  /* 0x000000000b0972ca */ /* 0x000fe200000e0000 */
[----:B0-----:R-:W3:Y:S04]  /*1650*/  LDG.E.64 R14, desc[UR10][R8.64+0x8] ;  /* 0x0000080a080e7981 */ /* 0x001ee8000c1e1b00 */
[----:B------:R-:W5:Y:S01]  /*1660*/  LDG.E.64 R18, desc[UR10][R8.64+0x10] ;  /* 0x0000100a08127981 */ /* 0x000f62000c1e1b00 */
[----:B----4-:R-:W-:-:S03]  /*1670*/  IMAD.WIDE R26, R0, 0x18, R26 ;  /* 0x00000018001a7825 */ /* 0x010fc600078e021a */
[----:B------:R-:W4:Y:S04]  /*1680*/  LDG.E.64 R6, desc[UR6][R8.64] ;  /* 0x0000000608067981 */ /* 0x000f28000c1e1b00 */
[----:B------:R-:W3:Y:S04]  /*1690*/  LDG.E.64 R16, desc[UR12][R26.64+0x8] ;  /* 0x0000080c1a107981 */ /* 0x000ee8000c1e1b00 */
[----:B------:R-:W4:Y:S04]  /*16a0*/  LDG.E.64 R12, desc[UR8][R26.64] ;  /* 0x000000081a0c7981 */ /* 0x000f28000c1e1b00 */
        /* <DEDUP_REMOVED lines=19> */
[----:B------:R-:W-:Y:S01]  /*17e0*/  IADD3 R15, PT, PT, R7, -0x100000, RZ ;  /* 0xfff00000070f7810 */ /* 0x000fe20007ffe0ff */
[----:B------:R-:W-:-:S05]  /*17f0*/  IMAD.MOV.U32 R14, RZ, RZ, R6 ;  /* 0x000000ffff0e7224 */ /* 0x000fca00078e0006 */
        /* <DEDUP_REMOVED lines=10> */
[----:B------:R-:W-:Y:S02]  /*18a0*/  IMAD.MOV.U32 R5, RZ, RZ, R21 ;  /* 0x000000ffff057224 */ /* 0x000fe400078e0015 */
[----:B------:R-:W-:-:S07]  /*18b0*/  IMAD.MOV.U32 R17, RZ, RZ, R15 ;  /* 0x000000ffff117224 */ /* 0x000fce00078e000f */
[----:B-12---:R-:W-:Y:S05]  /*18c0*/  CALL.REL.NOINC `($__internal_3_$__cuda_sm20_dsqrt_rn_f64_mediumpath_v1) ;  /* 0x0000001000807944 */ /* 0x006fea0003c00000 */
.L_x_145:
[----:B------:R-:W-:Y:S05]  /*18d0*/  BSYNC.RECONVERGENT B1 ;  /* 0x0000000000017941 */ /* 0x000fea0003800200 */
.L_x_144:
[----:B------:R-:W0:Y:S01]  /*18e0*/  LDCU UR6, c[0x0][0x394] ;  /* 0x00007280ff0677ac */ /* 0x000e220008000800 */
[----:B------:R-:W3:Y:S01]  /*18f0*/  LDC.64 R12, c[0x0][0x390] ;  /* 0x0000e400ff0c7b82 */ /* 0x000ee20000000a00 */
[----:B------:R-:W-:Y:S01]  /*1900*/  IMAD.MOV.U32 R6, RZ, RZ, 0x1 ;  /* 0x00000001ff067424 */ /* 0x000fe200078e00ff */
[----:B------:R-:W-:Y:S01]  /*1910*/  FSETP.GEU.AND P1, PT, |R17|, 6.5827683646048100446e-37, PT ;  /* 0x036000001100780b */ /* 0x000fe20003f2e200 */
[----:B------:R-:W-:Y:S01]  /*1920*/  BSSY.RECONVERGENT B1, `(.L_x_146) ;  /* 0x0000011000017945 */ /* 0x000fe20003800200 */
[----:B0-----:R-:W3:Y:S03]  /*1930*/  MUFU.RCP64H R7, UR6 ;  /* 0x0000000600077d08 */ /* 0x001ee60008001800 */
[----:B---3--:R-:W-:-:S08]  /*1940*/  DFMA R14, R6, -R12, 1 ;  /* 0x3ff00000060e742b */ /* 0x008fd0000000080c */
        /* <DEDUP_REMOVED lines=14> */
.L_x_147:
[----:B------:R-:W-:Y:S05]  /*1a30*/  BSYNC.RECONVERGENT B1 ;  /* 0x0000000000017941 */ /* 0x000fea0003800200 */
.L_x_146:
        /* <DEDUP_REMOVED lines=46> */
[----:B------:R-:W-:Y:S01]  /*1d20*/  IMAD.MOV.U32 R6, RZ, RZ, R20 ;  /* 0x000000ffff067224 */ /* 0x000fe200078e0014 */
[----:B------:R-:W-:Y:S01]  /*1d30*/  MOV R20, R18 ;  /* 0x0000001200147202 */ /* 0x000fe20000000f00 */
[----:B------:R-:W-:Y:S01]  /*1d40*/  IMAD.MOV.U32 R14, RZ, RZ, R12 ;  /* 0x000000ffff0e7224 */ /* 0x000fe200078e000c */
[----:B------:R-:W-:Y:S01]  /*1d50*/  MOV R18, 0x1db0 ;  /* 0x00001db000127802 */ /* 0x000fe20000000f00 */
[----:B------:R-:W-:Y:S02]  /*1d60*/  IMAD.MOV.U32 R12, RZ, RZ, R22 ;  /* 0x000000ffff0c7224 */ /* 0x000fe400078e0016 */
[----:B------:R-:W-:Y:S02]  /*1d70*/  IMAD.MOV.U32 R7, RZ, RZ, R23 ;  /* 0x000000ffff077224 */ /* 0x000fe400078e0017 */
[----:B------:R-:W-:-:S02]  /*1d80*/  IMAD.MOV.U32 R5, RZ, RZ, R21 ;  /* 0x000000ffff057224 */ /* 0x000fc400078e0015 */
[----:B------:R-:W-:-:S07]  /*1d90*/  IMAD.MOV.U32 R17, RZ, RZ, R15 ;  /* 0x000000ffff117224 */ /* 0x000fce00078e000f */
[----:B-12---:R-:W-:Y:S05]  /*1da0*/  CALL.REL.NOINC `($__internal_3_$__cuda_sm20_dsqrt_rn_f64_mediumpath_v1) ;  /* 0x0000000c00487944 */ /* 0x006fea0003c00000 */
.L_x_149:
[----:B------:R-:W-:Y:S05]  /*1db0*/  BSYNC.RECONVERGENT B1 ;  /* 0x0000000000017941 */ /* 0x000fea0003800200 */
.L_x_148:
        /* <DEDUP_REMOVED lines=21> */
.L_x_151:
[----:B------:R-:W-:Y:S05]  /*1f10*/  BSYNC.RECONVERGENT B1 ;  /* 0x0000000000017941 */ /* 0x000fea0003800200 */
.L_x_150:
[----:B------:R-:W0:Y:S01]  /*1f20*/  LDC.64 R12, c[0x0][0x380] ;  /* 0x0000e000ff0c7b82 */ /* 0x000e220000000a00 */
[----:B------:R-:W0:Y:S01]  /*1f30*/  F2I.F64.TRUNC R7, R6 ;  /* 0x0000000600077311 */ /* 0x000e22000030d100 */
[----:B------:R-:W-:Y:S01]  /*1f40*/  R2UR UR6, R10 ;  /* 0x000000000a0672ca */ /* 0x000fe200000e0000 */
[----:B------:R-:W-:Y:S01]  /*1f50*/  IMAD.MOV.U32 R14, RZ, RZ, 0x1 ;  /* 0x00000001ff0e7424 */ /* 0x000fe200078e00ff */
[----:B------:R-:W-:Y:S01]  /*1f60*/  R2UR UR7, R11 ;  /* 0x000000000b0772ca */ /* 0x000fe200000e0000 */
[----:B------:R-:W-:Y:S02]  /*1f70*/  IMAD.MOV.U32 R15, RZ, RZ, 0x0 ;  /* 0x00000000ff0f7424 */ /* 0x000fe400078e00ff */
[----:B0-----:R-:W-:-:S10]  /*1f80*/  IMAD.WIDE R12, R7, 0x8, R12 ;  /* 0x00000008070c7825 */ /* 0x001fd400078e020c */
[----:B------:R4:W-:Y:S01]  /*1f90*/  REDG.E.ADD.64.STRONG.GPU desc[UR6][R12.64], R14 ;  /* 0x0000000e0c00798e */ /* 0x0009e2000c12e506 */
[----:B------:R-:W-:-:S07]  /*1fa0*/  VIADD R0, R0, 0x2 ;  /* 0x0000000200007836 */ /* 0x000fce0000000000 */
.L_x_143:
[----:B------:R-:W-:Y:S05]  /*1fb0*/  BSYNC.RECONVERGENT B0 ;  /* 0x0000000000007941 */ /* 0x000fea0003800200 */
.L_x_142:
[----:B------:R-:W-:-:S04]  /*1fc0*/  LOP3.LUT R2, R2, 0x1, RZ, 0xc0, !PT ;  /* 0x0000000102027812 */ /* 0x000fc800078ec0ff */
[----:B------:R-:W-:-:S13]  /*1fd0*/  ISETP.NE.U32.AND P0, PT, R2, 0x1, PT ;  /* 0x000000010200780c */ /* 0x000fda0003f05070 */
[----:B------:R-:W-:Y:S05]  /*1fe0*/  @P0 BRA `(.L_x_121) ;  /* 0x00000004003c0947 */ /* 0x000fea0003800000 */
[----:B0---4-:R-:W0:Y:S01]  /*1ff0*/  LDC.64 R12, c[0x0][0x388] ;  /* 0x0000e200ff0c7b82 */ /* 0x011e220000000a00 */
        /* <DEDUP_REMOVED lines=8> */
[----:B------:R-:W3:Y:S04]  /*2080*/  LDG.E.64 R16, desc[UR10][R8.64+0x8] ;  /* 0x0000080a08107981 */ /* 0x000ee8000c1e1b00 */
[----:B------:R-:W4:Y:S01]  /*2090*/  LDG.E.64 R20, desc[UR10][R8.64+0x10] ;  /* 0x0000100a08147981 */ /* 0x000f22000c1e1b00 */
[----:B0-----:R-:W-:-:S03]  /*20a0*/  IMAD.WIDE R12, R0, 0x18, R12 ;  /* 0x00000018000c7825 */ /* 0x001fc600078e020c */
[----:B------:R0:W5:Y:S04]  /*20b0*/  LDG.E.64 R6, desc[UR6][R8.64] ;  /* 0x0000000608067981 */ /* 0x000168000c1e1b00 */
[----:B------:R-:W3:Y:S04]  /*20c0*/  LDG.E.64 R18, desc[UR12][R12.64+0x8] ;  /* 0x0000080c0c127981 */ /* 0x000ee8000c1e1b00 */
[----:B------:R-:W5:Y:S04]  /*20d0*/  LDG.E.64 R14, desc[UR8][R12.64] ;  /* 0x000000080c0e7981 */ /* 0x000f68000c1e1b00 */
[----:B------:R-:W4:Y:S01]  /*20e0*/  LDG.E.64 R22, desc[UR12][R12.64+0x10] ;  /* 0x0000100c0c167981 */ /* 0x000f22000c1e1b00 */
[----:B0-----:R-:W-:-:S02]  /*20f0*/  IMAD.MOV.U32 R8, RZ, RZ, 0x0 ;  /* 0x00000000ff087424 */ /* 0x001fc400078e00ff */
[----:B------:R-:W-:Y:S01]  /*2100*/  IMAD.MOV.U32 R9, RZ, RZ, 0x3fd80000 ;  /* 0x3fd80000ff097424 */ /* 0x000fe200078e00ff */
[----:B------:R-:W-:Y:S01]  /*2110*/  BSSY.RECONVERGENT B0, `(.L_x_152) ;  /* 0x000001e000007945 */ /* 0x000fe20003800200 */
[----:B---3--:R-:W-:Y:S02]  /*2120*/  DADD R16, R16, -R18 ;  /* 0x0000000010107229 */ /* 0x008fe40000000812 */
[----:B-----5:R-:W-:-:S06]  /*2130*/  DADD R6, R6, -R14 ;  /* 0x0000000006067229 */ /* 0x020fcc000000080e */
[----:B------:R-:W-:Y:S02]  /*2140*/  DMUL R16, R16, R16 ;  /* 0x0000001010107228 */ /* 0x000fe40000000000 */
[----:B----4-:R-:W-:-:S06]  /*2150*/  DADD R20, R20, -R22 ;  /* 0x0000000014147229 */ /* 0x010fcc0000000816 */
[----:B------:R-:W-:-:S08]  /*2160*/  DFMA R16, R6, R6, R16 ;  /* 0x000000060610722b */ /* 0x000fd00000000010 */
[----:B------:R-:W-:-:S06]  /*2170*/  DFMA R14, R20, R20, R16 ;  /* 0x00000014140e722b */ /* 0x000fcc0000000010 */
[----:B------:R-:W0:Y:S04]  /*2180*/  MUFU.RSQ64H R21, R15 ;  /* 0x0000000f00157308 */ /* 0x000e280000001c00 */
[----:B------:R-:W-:-:S06]  /*2190*/  VIADD R20, R15, 0xfcb00000 ;  /* 0xfcb000000f147836 */ /* 0x000fcc0000000000 */
[----:B0-----:R-:W-:-:S08]  /*21a0*/  DMUL R6, R20, R20 ;  /* 0x0000001414067228 */ /* 0x001fd00000000000 */
        /* <DEDUP_REMOVED lines=13> */
[----:B------:R-:W-:Y:S01]  /*2280*/  MOV R18, 0x22f0 ;  /* 0x000022f000127802 */ /* 0x000fe20000000f00 */
[----:B------:R-:W-:Y:S02]  /*2290*/  IMAD.MOV.U32 R13, RZ, RZ, R15 ;  /* 0x000000ffff0d7224 */ /* 0x000fe400078e000f */
[----:B------:R-:W-:Y:S02]  /*22a0*/  IMAD.MOV.U32 R12, RZ, RZ, R22 ;  /* 0x000000ffff0c7224 */ /* 0x000fe400078e0016 */
[----:B------:R-:W-:Y:S02]  /*22b0*/  IMAD.MOV.U32 R7, RZ, RZ, R23 ;  /* 0x000000ffff077224 */ /* 0x000fe400078e0017 */
[----:B------:R-:W-:Y:S02]  /*22c0*/  IMAD.MOV.U32 R5, RZ, RZ, R19 ;  /* 0x000000ffff057224 */ /* 0x000fe400078e0013 */
[----:B------:R-:W-:-:S07]  /*22d0*/  IMAD.MOV.U32 R17, RZ, RZ, R9 ;  /* 0x000000ffff117224 */ /* 0x000fce00078e0009 */
[----:B-12---:R-:W-:Y:S05]  /*22e0*/  CALL.REL.NOINC `($__internal_3_$__cuda_sm20_dsqrt_rn_f64_mediumpath_v1) ;  /* 0x0000000400f87944 */ /* 0x006fea0003c00000 */
.L_x_153:
[----:B------:R-:W-:Y:S05]  /*22f0*/  BSYNC.RECONVERGENT B0 ;  /* 0x0000000000007941 */ /* 0x000fea0003800200 */
.L_x_152:
        /* <DEDUP_REMOVED lines=21> */
.L_x_155:
[----:B------:R-:W-:Y:S05]  /*2450*/  BSYNC.RECONVERGENT B0 ;  /* 0x0000000000007941 */ /* 0x000fea0003800200 */
.L_x_154:
[----:B--2---:R-:W0:Y:S01]  /*2460*/  LDC.64 R2, c[0x0][0x380] ;  /* 0x0000e000ff027b82 */ /* 0x004e220000000a00 */
[----:B------:R-:W0:Y:S01]  /*2470*/  F2I.F64.TRUNC R7, R6 ;  /* 0x0000000600077311 */ /* 0x000e22000030d100 */
[----:B------:R-:W-:Y:S01]  /*2480*/  R2UR UR6, R10 ;  /* 0x000000000a0672ca */ /* 0x000fe200000e0000 */
[----:B-1----:R-:W-:Y:S01]  /*2490*/  IMAD.MOV.U32 R4, RZ, RZ, 0x1 ;  /* 0x00000001ff047424 */ /* 0x002fe200078e00ff */
[----:B------:R-:W-:Y:S01]  /*24a0*/  R2UR UR7, R11 ;  /* 0x000000000b0772ca */ /* 0x000fe200000e0000 */
[----:B------:R-:W-:Y:S02]  /*24b0*/  IMAD.MOV.U32 R5, RZ, RZ, 0x0 ;  /* 0x00000000ff057424 */ /* 0x000fe400078e00ff */
[----:B0-----:R-:W-:-:S10]  /*24c0*/  IMAD.WIDE R2, R7, 0x8, R2 ;  /* 0x0000000807027825 */ /* 0x001fd400078e0202 */
[----:B------:R0:W-:Y:S02]  /*24d0*/  REDG.E.ADD.64.STRONG.GPU desc[UR6][R2.64], R4 ;  /* 0x000000040200798e */ /* 0x0001e4000c12e506 */
.L_x_121:
[----:B------:R-:W-:Y:S05]  /*24e0*/  WARPSYNC.ALL ;  /* 0x0000000000007948 */ /* 0x000fea0003800000 */
[----:B------:R-:W-:Y:S06]  /*24f0*/  BAR.SYNC.DEFER_BLOCKING 0x0 ;  /* 0x0000000000007b1d */ /* 0x000fec0000010000 */
[----:B------:R-:W-:Y:S05]  /*2500*/  EXIT ;  /* 0x000000000000794d */ /* 0x000fea0003800000 */
        .weak           $__internal_2_$__cuda_sm20_div_rn_f64_full
        .type           $__internal_2_$__cuda_sm20_div_rn_f64_full,@function
        .size           $__internal_2_$__cuda_sm20_div_rn_f64_full,($__internal_3_$__cuda_sm20_dsqrt_rn_f64_mediumpath_v1 - $__internal_2_$__cuda_sm20_div_rn_f64_full)
$__internal_2_$__cuda_sm20_div_rn_f64_full:
[C---:B------:R-:W-:Y:S01]  /*2510*/  FSETP.GEU.AND P0, PT, |R3|.reuse, 1.469367938527859385e-39, PT ;  /* 0x001000000300780b */ /* 0x040fe20003f0e200 */
[--C-:B------:R-:W-:Y:S01]  /*2520*/  IMAD.MOV.U32 R14, RZ, RZ, R4.reuse ;  /* 0x000000ffff0e7224 */ /* 0x100fe200078e0004 */
[----:B------:R-:W-:Y:S01]  /*2530*/  LOP3.LUT R12, R3, 0x800fffff, RZ, 0xc0, !PT ;  /* 0x800fffff030c7812 */ /* 0x000fe200078ec0ff */
[----:B------:R-:W-:Y:S01]  /*2540*/  IMAD.MOV.U32 R18, RZ, RZ, 0x1 ;  /* 0x00000001ff127424 */ /* 0x000fe200078e00ff */
[----:B------:R-:W-:Y:S01]  /*2550*/  MOV R15, R3 ;  /* 0x00000003000f7202 */ /* 0x000fe20000000f00 */
[----:B------:R-:W-:Y:S01]  /*2560*/  IMAD.MOV.U32 R7, RZ, RZ, 0x1ca00000 ;  /* 0x1ca00000ff077424 */ /* 0x000fe200078e00ff */
[----:B------:R-:W-:Y:S01]  /*2570*/  LOP3.LUT R13, R12, 0x3ff00000, RZ, 0xfc, !PT ;  /* 0x3ff000000c0d7812 */ /* 0x000fe200078efcff */
[----:B------:R-:W-:Y:S01]  /*2580*/  IMAD.MOV.U32 R12, RZ, RZ, R4 ;  /* 0x000000ffff0c7224 */ /* 0x000fe200078e0004 */
[C---:B------:R-:W-:Y:S01]  /*2590*/  FSETP.GEU.AND P2, PT, |R17|.reuse, 1.469367938527859385e-39, PT ;  /* 0x001000001100780b */ /* 0x040fe20003f4e200 */
[----:B------:R-:W-:Y:S01]  /*25a0*/  BSSY.RECONVERGENT B3, `(.L_x_156) ;  /* 0x0000050000037945 */ /* 0x000fe20003800200 */
[----:B------:R-:W-:-:S02]  /*25b0*/  LOP3.LUT R5, R17, 0x7ff00000, RZ, 0xc0, !PT ;  /* 0x7ff0000011057812 */ /* 0x000fc400078ec0ff */
[----:B------:R-:W-:Y:S01]  /*25c0*/  LOP3.LUT R30, R3, 0x7ff00000, RZ, 0xc0, !PT ;  /* 0x7ff00000031e7812 */ /* 0x000fe200078ec0ff */
[----:B------:R-:W-:Y:S02]  /*25d0*/  @!P0 DMUL R12, R14, 8.98846567431157953865e+307 ;  /* 0x7fe000000e0c8828 */ /* 0x000fe40000000000 */
[----:B------:R-:W-:Y:S01]  /*25e0*/  IMAD.MOV.U32 R33, RZ, RZ, R5 ;  /* 0x000000ffff217224 */ /* 0x000fe200078e0005 */
[----:B------:R-:W-:-:S03]  /*25f0*/  ISETP.GE.U32.AND P1, PT, R5, R30, PT ;  /* 0x0000001e0500720c */ /* 0x000fc60003f26070 */
[----:B------:R-:W0:Y:S02]  /*2600*/  MUFU.RCP64H R19, R13 ;  /* 0x0000000d00137308 */ /* 0x000e240000001800 */
[----:B------:R-:W-:Y:S02]  /*2610*/  @!P2 LOP3.LUT R22, R15, 0x7ff00000, RZ, 0xc0, !PT ;  /* 0x7ff000000f16a812 */ /* 0x000fe400078ec0ff */
[----:B------:R-:W-:Y:S02]  /*2620*/  @!P0 LOP3.LUT R30, R13, 0x7ff00000, RZ, 0xc0, !PT ;  /* 0x7ff000000d1e8812 */ /* 0x000fe400078ec0ff */
[----:B------:R-:W-:Y:S01]  /*2630*/  @!P2 ISETP.GE.U32.AND P3, PT, R5, R22, PT ;  /* 0x000000160500a20c */ /* 0x000fe20003f66070 */
[----:B------:R-:W-:Y:S02]  /*2640*/  @!P2 IMAD.MOV.U32 R22, RZ, RZ, RZ ;  /* 0x000000ffff16a224 */ /* 0x000fe400078e00ff */
[----:B------:R-:W-:Y:S01]  /*2650*/  VIADD R34, R30, 0xffffffff ;  /* 0xffffffff1e227836 */ /* 0x000fe20000000000 */
[----:B------:R-:W-:-:S04]  /*2660*/  @!P2 SEL R23, R7, 0x63400000, !P3 ;  /* 0x634000000717a807 */ /* 0x000fc80005800000 */
[----:B------:R-:W-:Y:S01]  /*2670*/  @!P2 LOP3.LUT R23, R23, 0x80000000, R17, 0xf8, !PT ;  /* 0x800000001717a812 */ /* 0x000fe200078ef811 */
[----:B0-----:R-:W-:-:S03]  /*2680*/  DFMA R20, R18, -R12, 1 ;  /* 0x3ff000001214742b */ /* 0x001fc6000000080c */
[----:B------:R-:W-:-:S05]  /*2690*/  @!P2 LOP3.LUT R23, R23, 0x100000, RZ, 0xfc, !PT ;  /* 0x001000001717a812 */ /* 0x000fca00078efcff */
[----:B------:R-:W-:-:S08]  /*26a0*/  DFMA R20, R20, R20, R20 ;  /* 0x000000141414722b */ /* 0x000fd00000000014 */
[----:B------:R-:W-:Y:S01]  /*26b0*/  DFMA R20, R18, R20, R18 ;  /* 0x000000141214722b */ /* 0x000fe20000000012 */
[----:B------:R-:W-:Y:S01]  /*26c0*/  SEL R19, R7, 0x63400000, !P1 ;  /* 0x6340000007137807 */ /* 0x000fe20004800000 */
[----:B------:R-:W-:-:S03]  /*26d0*/  IMAD.MOV.U32 R18, RZ, RZ, R16 ;  /* 0x000000ffff127224 */ /* 0x000fc600078e0010 */
[----:B------:R-:W-:-:S03]  /*26e0*/  LOP3.LUT R19, R19, 0x800fffff, R17, 0xf8, !PT ;  /* 0x800fffff13137812 */ /* 0x000fc600078ef811 */
[----:B------:R-:W-:-:S03]  /*26f0*/  DFMA R24, R20, -R12, 1 ;  /* 0x3ff000001418742b */ /* 0x000fc6000000080c */
[----:B------:R-:W-:-:S05]  /*2700*/  @!P2 DFMA R18, R18, 2, -R22 ;  /* 0x400000001212a82b */ /* 0x000fca0000000816 */
[----:B------:R-:W-:-:S05]  /*2710*/  DFMA R24, R20, R24, R20 ;  /* 0x000000181418722b */ /* 0x000fca0000000014 */
[----:B------:R-:W-:-:S03]  /*2720*/  @!P2 LOP3.LUT R33, R19, 0x7ff00000, RZ, 0xc0, !PT ;  /* 0x7ff000001321a812 */ /* 0x000fc600078ec0ff */
[----:B------:R-:W-:Y:S02]  /*2730*/  DMUL R20, R24, R18 ;  /* 0x0000001218147228 */ /* 0x000fe40000000000 */
[----:B------:R-:W-:-:S05]  /*2740*/  VIADD R22, R33, 0xffffffff ;  /* 0xffffffff21167836 */ /* 0x000fca0000000000 */
[----:B------:R-:W-:Y:S01]  /*2750*/  ISETP.GT.U32.AND P0, PT, R22, 0x7feffffe, PT ;  /* 0x7feffffe1600780c */ /* 0x000fe20003f04070 */
[----:B------:R-:W-:-:S03]  /*2760*/  DFMA R22, R20, -R12, R18 ;  /* 0x8000000c1416722b */ /* 0x000fc60000000012 */
[----:B------:R-:W-:-:S05]  /*2770*/  ISETP.GT.U32.OR P0, PT, R34, 0x7feffffe, P0 ;  /* 0x7feffffe2200780c */ /* 0x000fca0000704470 */
[----:B------:R-:W-:-:S08]  /*2780*/  DFMA R22, R24, R22, R20 ;  /* 0x000000161816722b */ /* 0x000fd00000000014 */
        /* <DEDUP_REMOVED lines=18> */
[C---:B------:R-:W-:Y:S01]  /*28b0*/  IADD3 R13, PT, PT, -R5.reuse, RZ, RZ ;  /* 0x000000ff050d7210 */ /* 0x040fe20007ffe1ff */
[----:B------:R-:W-:Y:S01]  /*28c0*/  IMAD.MOV.U32 R12, RZ, RZ, RZ ;  /* 0x000000ffff0c7224 */ /* 0x000fe200078e00ff */
[----:B------:R-:W-:Y:S01]  /*28d0*/  DMUL.RP R16, R22, R16 ;  /* 0x0000001016107228 */ /* 0x000fe20000008000 */
[----:B------:R-:W-:-:S04]  /*28e0*/  IADD3 R5, PT, PT, -R5, -0x43300000, RZ ;  /* 0xbcd0000005057810 */ /* 0x000fc80007ffe1ff */
[----:B------:R-:W-:-:S05]  /*28f0*/  DFMA R12, R20, -R12, R22 ;  /* 0x8000000c140c722b */ /* 0x000fca0000000016 */
[----:B------:R-:W-:-:S05]  /*2900*/  LOP3.LUT R7, R17, R7, RZ, 0x3c, !PT ;  /* 0x0000000711077212 */ /* 0x000fca00078e3cff */
[----:B------:R-:W-:-:S04]  /*2910*/  FSETP.NEU.AND P0, PT, |R13|, R5, PT ;  /* 0x000000050d00720b */ /* 0x000fc80003f0d200 */
[----:B------:R-:W-:Y:S02]  /*2920*/  FSEL R20, R16, R20, !P0 ;  /* 0x0000001410147208 */ /* 0x000fe40004000000 */
[----:B------:R-:W-:Y:S01]  /*2930*/  FSEL R21, R7, R21, !P0 ;  /* 0x0000001507157208 */ /* 0x000fe20004000000 */
[----:B------:R-:W-:Y:S06]  /*2940*/  BRA `(.L_x_158) ;  /* 0x0000000000547947 */ /* 0x000fec0003800000 */
.L_x_157:
        /* <DEDUP_REMOVED lines=12> */
[----:B------:R-:W-:Y:S02]  /*2a10*/  @!P0 IMAD.MOV.U32 R20, RZ, RZ, RZ ;  /* 0x000000ffff148224 */ /* 0x000fe400078e00ff */
[----:B------:R-:W-:Y:S02]  /*2a20*/  @P0 IMAD.MOV.U32 R20, RZ, RZ, RZ ;  /* 0x000000ffff140224 */ /* 0x000fe400078e00ff */
[----:B------:R-:W-:Y:S01]  /*2a30*/  @P0 IMAD.MOV.U32 R21, RZ, RZ, R5 ;  /* 0x000000ffff150224 */ /* 0x000fe200078e0005 */
[----:B------:R-:W-:Y:S06]  /*2a40*/  BRA `(.L_x_158) ;  /* 0x0000000000147947 */ /* 0x000fec0003800000 */
.L_x_160:
[----:B------:R-:W-:Y:S01]  /*2a50*/  LOP3.LUT R21, R15, 0x80000, RZ, 0xfc, !PT ;  /* 0x000800000f157812 */ /* 0x000fe200078efcff */
[----:B------:R-:W-:Y:S01]  /*2a60*/  IMAD.MOV.U32 R20, RZ, RZ, R14 ;  /* 0x000000ffff147224 */ /* 0x000fe200078e000e */
[----:B------:R-:W-:Y:S06]  /*2a70*/  BRA `(.L_x_158) ;  /* 0x0000000000087947 */ /* 0x000fec0003800000 */
.L_x_159:
[----:B------:R-:W-:Y:S01]  /*2a80*/  LOP3.LUT R21, R17, 0x80000, RZ, 0xfc, !PT ;  /* 0x0008000011157812 */ /* 0x000fe200078efcff */
[----:B------:R-:W-:-:S07]  /*2a90*/  IMAD.MOV.U32 R20, RZ, RZ, R16 ;  /* 0x000000ffff147224 */ /* 0x000fce00078e0010 */
.L_x_158:
[----:B------:R-:W-:Y:S05]  /*2aa0*/  BSYNC.RECONVERGENT B3 ;  /* 0x0000000000037941 */ /* 0x000fea0003800200 */
.L_x_156:
[----:B------:R-:W-:-:S04]  /*2ab0*/  IMAD.MOV.U32 R7, RZ, RZ, 0x0 ;  /* 0x00000000ff077424 */ /* 0x000fc800078e00ff */
[----:B------:R-:W-:Y:S05]  /*2ac0*/  RET.REL.NODEC R6 `(_Z12PDH_baselineP10hist_entryP8atomdescdi) ;  /* 0xffffffd4064c7950 */ /* 0x000fea0003c3ffff */
        .weak           $__internal_3_$__cuda_sm20_dsqrt_rn_f64_mediumpath_v1
        .type           $__internal_3_$__cuda_sm20_dsqrt_rn_f64_mediumpath_v1,@function
        .size           $__internal_3_$__cuda_sm20_dsqrt_rn_f64_mediumpath_v1,(.L_x_169 - $__internal_3_$__cuda_sm20_dsqrt_rn_f64_mediumpath_v1)
$__internal_3_$__cuda_sm20_dsqrt_rn_f64_mediumpath_v1:
[----:B------:R-:W-:Y:S01]  /*2ad0*/  ISETP.GE.U32.AND P0, PT, R20, -0x3400000, PT ;  /* 0xfcc000001400780c */ /* 0x000fe20003f06070 */
[----:B------:R-:W-:Y:S01]  /*2ae0*/  BSSY.RECONVERGENT B3, `(.L_x_161) ;  /* 0x0000026000037945 */ /* 0x000fe20003800200 */
[----:B------:R-:W-:Y:S02]  /*2af0*/  IMAD.MOV.U32 R15, RZ, RZ, R13 ;  /* 0x000000ffff0f7224 */ /* 0x000fe400078e000d */
[----:B------:R-:W-:Y:S02]  /*2b00*/  IMAD.MOV.U32 R13, RZ, RZ, R7 ;  /* 0x000000ffff0d7224 */ /* 0x000fe400078e0007 */
[----:B------:R-:W-:-:S07]  /*2b10*/  IMAD.MOV.U32 R7, RZ, RZ, R5 ;  /* 0x000000ffff077224 */ /* 0x000fce00078e0005 */
[----:B------:R-:W-:Y:S05]  /*2b20*/  @!P0 BRA `(.L_x_162) ;  /* 0x0000000000208947 */ /* 0x000fea0003800000 */
[----:B------:R-:W-:-:S10]  /*2b30*/  DFMA.RM R12, R12, R16, R6 ;  /* 0x000000100c0c722b */ /* 0x000fd40000004006 */
[----:B------:R-:W-:-:S04]  /*2b40*/  IADD3 R6, P0, PT, R12, 0x1, RZ ;  /* 0x000000010c067810 */ /* 0x000fc80007f1e0ff */
[----:B------:R-:W-:-:S06]  /*2b50*/  IADD3.X R7, PT, PT, RZ, R13, RZ, P0, !PT ;  /* 0x0000000dff077210 */ /* 0x000fcc00007fe4ff */
[----:B------:R-:W-:-:S08]  /*2b60*/  DFMA.RP R14, -R12, R6, R14 ;  /* 0x000000060c0e722b */ /* 0x000fd0000000810e */
[----:B------:R-:W-:-:S06]  /*2b70*/  DSETP.GT.AND P0, PT, R14, RZ, PT ;  /* 0x000000ff0e00722a */ /* 0x000fcc0003f04000 */
[----:B------:R-:W-:Y:S02]  /*2b80*/  FSEL R6, R6, R12, P0 ;  /* 0x0000000c06067208 */ /* 0x000fe40000000000 */
[----:B------:R-:W-:Y:S01]  /*2b90*/  FSEL R7, R7, R13, P0 ;  /* 0x0000000d07077208 */ /* 0x000fe20000000000 */
[----:B------:R-:W-:Y:S06]  /*2ba0*/  BRA `(.L_x_163) ;  /* 0x0000000000647947 */ /* 0x000fec0003800000 */
.L_x_162:
[----:B------:R-:W-:-:S14]  /*2bb0*/  DSETP.NE.AND P0, PT, R14, RZ, PT ;  /* 0x000000ff0e00722a */ /* 0x000fdc0003f05000 */
[----:B------:R-:W-:Y:S05]  /*2bc0*/  @!P0 BRA `(.L_x_164) ;  /* 0x0000000000588947 */ /* 0x000fea0003800000 */
[----:B------:R-:W-:-:S13]  /*2bd0*/  ISETP.GE.AND P0, PT, R15, RZ, PT ;  /* 0x000000ff0f00720c */ /* 0x000fda0003f06270 */
[----:B------:R-:W-:Y:S02]  /*2be0*/  @!P0 IMAD.MOV.U32 R6, RZ, RZ, 0x0 ;  /* 0x00000000ff068424 */ /* 0x000fe400078e00ff */
[----:B------:R-:W-:Y:S01]  /*2bf0*/  @!P0 IMAD.MOV.U32 R7, RZ, RZ, -0x80000 ;  /* 0xfff80000ff078424 */ /* 0x000fe200078e00ff */
        /* <DEDUP_REMOVED lines=19> */
.L_x_164:
[----:B------:R-:W-:-:S11]  /*2d30*/  DADD R6, R14, R14 ;  /* 0x000000000e067229 */ /* 0x000fd6000000000e */
.L_x_163:
[----:B------:R-:W-:Y:S05]  /*2d40*/  BSYNC.RECONVERGENT B3 ;  /* 0x0000000000037941 */ /* 0x000fea0003800200 */
.L_x_161:
[----:B------:R-:W-:Y:S02]  /*2d50*/  IMAD.MOV.U32 R19, RZ, RZ, 0x0 ;  /* 0x00000000ff137424 */ /* 0x000fe400078e00ff */
[----:B------:R-:W-:Y:S02]  /*2d60*/  IMAD.MOV.U32 R16, RZ, RZ, R6 ;  /* 0x000000ffff107224 */ /* 0x000fe400078e0006 */
[----:B------:R-:W-:Y:S01]  /*2d70*/  IMAD.MOV.U32 R17, RZ, RZ, R7 ;  /* 0x000000ffff117224 */ /* 0x000fe200078e0007 */
[----:B------:R-:W-:Y:S06]  /*2d80*/  RET.REL.NODEC R18 `(_Z12PDH_baselineP10hist_entryP8atomdescdi) ;  /* 0xffffffd0129c7950 */ /* 0x000fec0003c3ffff */
.L_x_165:
        /* <DEDUP_REMOVED lines=15> */
.L_x_169:


//--------------------- .nv.shared._Z24PDH2D_basline_algorithm3P10hist_entryP8atomdescxdii --------------------------
	.section	.nv.shared._Z24PDH2D_basline_algorithm3P10hist_entryP8atomdescxdii,"aw",@nobits
	.sectionflags	@""
	.align	16
.nv.shared._Z24PDH2D_basline_algorithm3P10hist_entryP8atomdescxdii:
	.zero		7168


//--------------------- .nv.shared.reserved.0     --------------------------
	.section	.nv.shared.reserved.0,"aw",@nobits
	.weak		__nv_reservedSMEM_offset_0_alias
	.size		__nv_reservedSMEM_offset_0_alias, 0, 64
	.other		__nv_reservedSMEM_offset_0_alias,@"STO_CUDA_RESERVED_SHARED STV_DEFAULT"
__nv_reservedSMEM_offset_0_alias:
	.zero		0
	.zero		64


//--------------------- .nv.shared._Z12PDH_baselineP10hist_entryP8atomdescdi --------------------------
	.section	.nv.shared._Z12PDH_baselineP10hist_entryP8atomdescdi,"aw",@nobits
	.sectionflags	@""
	.align	16
	.zero		1024


//--------------------- .nv.constant0._Z24PDH2D_basline_algorithm3P10hist_entryP8atomdescxdii --------------------------
	.section	.nv.constant0._Z24PDH2D_basline_algorithm3P10hist_entryP8atomdescxdii,"a",@progbits
	.sectionflags	@""
	.align	4
.nv.constant0._Z24PDH2D_basline_algorithm3P10hist_entryP8atomdescxdii:
	.zero		936


//--------------------- .nv.constant0._Z12PDH_baselineP10hist_entryP8atomdescdi --------------------------
	.section	.nv.constant0._Z12PDH_baselineP10hist_entryP8atomdescdi,"a",@progbits
	.sectionflags	@""
	.align	4
.nv.constant0._Z12PDH_baselineP10hist_entryP8atomdescdi:
	.zero		924


//--------------------- SYMBOLS --------------------------

	.type		.nv.reservedSmem.offset0,@object
	.size		.nv.reservedSmem.offset0,0x4
	.type		.nv.reservedSmem.cap,@object
	.size		.nv.reservedSmem.cap,0x4
